//
// Generated by NVIDIA NVVM Compiler
//
// Compiler Build ID: CL-36424714
// Cuda compilation tools, release 13.0, V13.0.88
// Based on NVVM 20.0.0
//

.version 9.0
.target sm_100
.address_size 64

	// .globl	_Z16crossover_singlePyiS_Piii

.visible .entry _Z16crossover_singlePyiS_Piii(
	.param .u64 .ptr .align 1 _Z16crossover_singlePyiS_Piii_param_0,
	.param .u32 _Z16crossover_singlePyiS_Piii_param_1,
	.param .u64 .ptr .align 1 _Z16crossover_singlePyiS_Piii_param_2,
	.param .u64 .ptr .align 1 _Z16crossover_singlePyiS_Piii_param_3,
	.param .u32 _Z16crossover_singlePyiS_Piii_param_4,
	.param .u32 _Z16crossover_singlePyiS_Piii_param_5
)
{
	.reg .pred 	%p<32>;
	.reg .b32 	%r<37>;
	.reg .b64 	%rd<89>;

	ld.param.u32 	%r19, [_Z16crossover_singlePyiS_Piii_param_1];
	ld.param.u64 	%rd31, [_Z16crossover_singlePyiS_Piii_param_2];
	ld.param.u64 	%rd32, [_Z16crossover_singlePyiS_Piii_param_3];
	ld.param.u32 	%r20, [_Z16crossover_singlePyiS_Piii_param_4];
	ld.param.u32 	%r21, [_Z16crossover_singlePyiS_Piii_param_5];
	cvta.to.global.u64 	%rd33, %rd32;
	mov.u32 	%r22, %ctaid.x;
	mov.u32 	%r23, %ntid.x;
	mov.u32 	%r24, %tid.x;
	mad.lo.s32 	%r1, %r22, %r23, %r24;
	mul.lo.s32 	%r2, %r19, %r1;
	mul.wide.u32 	%rd34, %r1, 4;
	add.s64 	%rd35, %rd33, %rd34;
	ld.global.u32 	%r25, [%rd35];
	max.s32 	%r3, %r25, 0;
	shr.u32 	%r26, %r3, 6;
	setp.gt.s32 	%p1, %r25, 0;
	selp.b32 	%r34, %r26, 0, %p1;
	shl.b32 	%r5, %r34, 6;
	sub.s32 	%r6, %r3, %r5;
	setp.le.s32 	%p2, %r21, %r2;
	@%p2 bra 	$L__BB0_46;
	div.u32 	%r7, %r1, %r20;
	setp.ge.s32 	%p3, %r34, %r19;
	@%p3 bra 	$L__BB0_46;
	neg.s32 	%r27, %r3;
	sub.s32 	%r28, %r5, %r3;
	add.s32 	%r8, %r28, 63;
	and.b32  	%r9, %r27, 3;
	mov.b64 	%rd36, 1;
	shl.b64 	%rd1, %rd36, %r6;
	add.s32 	%r10, %r6, 1;
	shl.b64 	%rd2, %rd36, %r10;
	add.s32 	%r11, %r6, 2;
	shl.b64 	%rd3, %rd36, %r11;
	add.s32 	%r12, %r6, 3;
	cvta.to.global.u64 	%rd4, %rd31;
$L__BB0_3:
	setp.gt.s32 	%p4, %r6, 63;
	@%p4 bra 	$L__BB0_45;
	ld.param.u64 	%rd83, [_Z16crossover_singlePyiS_Piii_param_0];
	setp.eq.s32 	%p5, %r9, 0;
	add.s32 	%r29, %r34, %r7;
	mul.wide.s32 	%rd37, %r29, 8;
	add.s64 	%rd5, %rd4, %rd37;
	add.s32 	%r30, %r34, %r2;
	cvta.to.global.u64 	%rd38, %rd83;
	mul.wide.s32 	%rd39, %r30, 8;
	add.s64 	%rd6, %rd38, %rd39;
	mov.u32 	%r35, %r6;
	@%p5 bra 	$L__BB0_22;
	ld.global.u64 	%rd40, [%rd5];
	and.b64  	%rd41, %rd40, %rd1;
	setp.eq.s64 	%p6, %rd41, 0;
	@%p6 bra 	$L__BB0_8;
	ld.global.u64 	%rd85, [%rd6];
	and.b64  	%rd42, %rd85, %rd1;
	setp.ne.s64 	%p7, %rd42, 0;
	@%p7 bra 	$L__BB0_10;
	or.b64  	%rd85, %rd85, %rd1;
	st.global.u64 	[%rd6], %rd85;
	bra.uni 	$L__BB0_10;
$L__BB0_8:
	ld.global.u64 	%rd85, [%rd6];
	and.b64  	%rd43, %rd85, %rd1;
	setp.eq.s64 	%p8, %rd43, 0;
	@%p8 bra 	$L__BB0_10;
	not.b64 	%rd44, %rd1;
	and.b64  	%rd85, %rd85, %rd44;
	st.global.u64 	[%rd6], %rd85;
$L__BB0_10:
	setp.eq.s32 	%p9, %r9, 1;
	mov.u32 	%r35, %r10;
	@%p9 bra 	$L__BB0_22;
	ld.global.u64 	%rd45, [%rd5];
	and.b64  	%rd46, %rd45, %rd2;
	setp.eq.s64 	%p10, %rd46, 0;
	@%p10 bra 	$L__BB0_14;
	and.b64  	%rd47, %rd85, %rd2;
	setp.ne.s64 	%p11, %rd47, 0;
	@%p11 bra 	$L__BB0_16;
	or.b64  	%rd85, %rd85, %rd2;
	st.global.u64 	[%rd6], %rd85;
	bra.uni 	$L__BB0_16;
$L__BB0_14:
	and.b64  	%rd48, %rd85, %rd2;
	setp.eq.s64 	%p12, %rd48, 0;
	@%p12 bra 	$L__BB0_16;
	not.b64 	%rd49, %rd2;
	and.b64  	%rd85, %rd85, %rd49;
	st.global.u64 	[%rd6], %rd85;
$L__BB0_16:
	setp.eq.s32 	%p13, %r9, 2;
	mov.u32 	%r35, %r11;
	@%p13 bra 	$L__BB0_22;
	ld.global.u64 	%rd50, [%rd5];
	and.b64  	%rd51, %rd50, %rd3;
	setp.eq.s64 	%p14, %rd51, 0;
	@%p14 bra 	$L__BB0_20;
	and.b64  	%rd52, %rd85, %rd3;
	setp.ne.s64 	%p15, %rd52, 0;
	mov.u32 	%r35, %r12;
	@%p15 bra 	$L__BB0_22;
	or.b64  	%rd53, %rd85, %rd3;
	st.global.u64 	[%rd6], %rd53;
	mov.u32 	%r35, %r12;
	bra.uni 	$L__BB0_22;
$L__BB0_20:
	and.b64  	%rd54, %rd85, %rd3;
	setp.eq.s64 	%p16, %rd54, 0;
	mov.u32 	%r35, %r12;
	@%p16 bra 	$L__BB0_22;
	not.b64 	%rd55, %rd3;
	and.b64  	%rd56, %rd85, %rd55;
	st.global.u64 	[%rd6], %rd56;
	mov.u32 	%r35, %r12;
$L__BB0_22:
	setp.lt.u32 	%p17, %r8, 3;
	@%p17 bra 	$L__BB0_45;
	add.s32 	%r36, %r35, 3;
$L__BB0_24:
	add.s32 	%r31, %r36, -3;
	ld.global.u64 	%rd57, [%rd5];
	mov.b64 	%rd58, 1;
	shl.b64 	%rd15, %rd58, %r31;
	and.b64  	%rd59, %rd57, %rd15;
	setp.eq.s64 	%p18, %rd59, 0;
	@%p18 bra 	$L__BB0_27;
	ld.global.u64 	%rd87, [%rd6];
	and.b64  	%rd60, %rd87, %rd15;
	setp.ne.s64 	%p19, %rd60, 0;
	@%p19 bra 	$L__BB0_29;
	or.b64  	%rd87, %rd87, %rd15;
	st.global.u64 	[%rd6], %rd87;
	bra.uni 	$L__BB0_29;
$L__BB0_27:
	ld.global.u64 	%rd87, [%rd6];
	and.b64  	%rd61, %rd87, %rd15;
	setp.eq.s64 	%p20, %rd61, 0;
	@%p20 bra 	$L__BB0_29;
	not.b64 	%rd62, %rd15;
	and.b64  	%rd87, %rd87, %rd62;
	st.global.u64 	[%rd6], %rd87;
$L__BB0_29:
	add.s32 	%r32, %r36, -2;
	ld.global.u64 	%rd63, [%rd5];
	mov.b64 	%rd64, 1;
	shl.b64 	%rd21, %rd64, %r32;
	and.b64  	%rd65, %rd63, %rd21;
	setp.eq.s64 	%p21, %rd65, 0;
	@%p21 bra 	$L__BB0_32;
	and.b64  	%rd66, %rd87, %rd21;
	setp.ne.s64 	%p22, %rd66, 0;
	@%p22 bra 	$L__BB0_34;
	or.b64  	%rd87, %rd87, %rd21;
	st.global.u64 	[%rd6], %rd87;
	bra.uni 	$L__BB0_34;
$L__BB0_32:
	and.b64  	%rd67, %rd87, %rd21;
	setp.eq.s64 	%p23, %rd67, 0;
	@%p23 bra 	$L__BB0_34;
	not.b64 	%rd68, %rd21;
	and.b64  	%rd87, %rd87, %rd68;
	st.global.u64 	[%rd6], %rd87;
$L__BB0_34:
	add.s32 	%r33, %r36, -1;
	ld.global.u64 	%rd69, [%rd5];
	mov.b64 	%rd70, 1;
	shl.b64 	%rd25, %rd70, %r33;
	and.b64  	%rd71, %rd69, %rd25;
	setp.eq.s64 	%p24, %rd71, 0;
	@%p24 bra 	$L__BB0_37;
	and.b64  	%rd72, %rd87, %rd25;
	setp.ne.s64 	%p25, %rd72, 0;
	@%p25 bra 	$L__BB0_39;
	or.b64  	%rd87, %rd87, %rd25;
	st.global.u64 	[%rd6], %rd87;
	bra.uni 	$L__BB0_39;
$L__BB0_37:
	and.b64  	%rd73, %rd87, %rd25;
	setp.eq.s64 	%p26, %rd73, 0;
	@%p26 bra 	$L__BB0_39;
	not.b64 	%rd74, %rd25;
	and.b64  	%rd87, %rd87, %rd74;
	st.global.u64 	[%rd6], %rd87;
$L__BB0_39:
	ld.global.u64 	%rd75, [%rd5];
	mov.b64 	%rd76, 1;
	shl.b64 	%rd29, %rd76, %r36;
	and.b64  	%rd77, %rd75, %rd29;
	setp.eq.s64 	%p27, %rd77, 0;
	@%p27 bra 	$L__BB0_42;
	and.b64  	%rd78, %rd87, %rd29;
	setp.ne.s64 	%p28, %rd78, 0;
	@%p28 bra 	$L__BB0_44;
	or.b64  	%rd79, %rd87, %rd29;
	st.global.u64 	[%rd6], %rd79;
	bra.uni 	$L__BB0_44;
$L__BB0_42:
	and.b64  	%rd80, %rd87, %rd29;
	setp.eq.s64 	%p29, %rd80, 0;
	@%p29 bra 	$L__BB0_44;
	not.b64 	%rd81, %rd29;
	and.b64  	%rd82, %rd87, %rd81;
	st.global.u64 	[%rd6], %rd82;
$L__BB0_44:
	add.s32 	%r36, %r36, 4;
	setp.ne.s32 	%p30, %r36, 67;
	@%p30 bra 	$L__BB0_24;
$L__BB0_45:
	add.s32 	%r34, %r34, 1;
	setp.ne.s32 	%p31, %r34, %r19;
	@%p31 bra 	$L__BB0_3;
$L__BB0_46:
	ret;

}
	// .globl	_Z16crossover_doublePyiS_PiS0_ii
.visible .entry _Z16crossover_doublePyiS_PiS0_ii(
	.param .u64 .ptr .align 1 _Z16crossover_doublePyiS_PiS0_ii_param_0,
	.param .u32 _Z16crossover_doublePyiS_PiS0_ii_param_1,
	.param .u64 .ptr .align 1 _Z16crossover_doublePyiS_PiS0_ii_param_2,
	.param .u64 .ptr .align 1 _Z16crossover_doublePyiS_PiS0_ii_param_3,
	.param .u64 .ptr .align 1 _Z16crossover_doublePyiS_PiS0_ii_param_4,
	.param .u32 _Z16crossover_doublePyiS_PiS0_ii_param_5,
	.param .u32 _Z16crossover_doublePyiS_PiS0_ii_param_6
)
{
	.reg .pred 	%p<33>;
	.reg .b32 	%r<58>;
	.reg .b64 	%rd<96>;

	ld.param.u64 	%rd33, [_Z16crossover_doublePyiS_PiS0_ii_param_0];
	ld.param.u32 	%r25, [_Z16crossover_doublePyiS_PiS0_ii_param_1];
	ld.param.u64 	%rd34, [_Z16crossover_doublePyiS_PiS0_ii_param_2];
	ld.param.u64 	%rd35, [_Z16crossover_doublePyiS_PiS0_ii_param_3];
	ld.param.u64 	%rd36, [_Z16crossover_doublePyiS_PiS0_ii_param_4];
	ld.param.u32 	%r24, [_Z16crossover_doublePyiS_PiS0_ii_param_5];
	ld.param.u32 	%r26, [_Z16crossover_doublePyiS_PiS0_ii_param_6];
	cvta.to.global.u64 	%rd37, %rd36;
	cvta.to.global.u64 	%rd38, %rd35;
	mov.u32 	%r27, %ctaid.x;
	mov.u32 	%r28, %ntid.x;
	mov.u32 	%r29, %tid.x;
	mad.lo.s32 	%r1, %r27, %r28, %r29;
	mul.lo.s32 	%r2, %r25, %r1;
	mul.wide.u32 	%rd39, %r1, 4;
	add.s64 	%rd40, %rd38, %rd39;
	ld.global.u32 	%r30, [%rd40];
	max.s32 	%r3, %r30, 0;
	shr.u32 	%r31, %r3, 6;
	setp.gt.s32 	%p1, %r30, 0;
	selp.b32 	%r54, %r31, 0, %p1;
	and.b32  	%r5, %r3, 63;
	add.s64 	%rd41, %rd37, %rd39;
	ld.global.u32 	%r32, [%rd41];
	add.s32 	%r33, %r3, %r32;
	shr.s32 	%r34, %r33, 31;
	shr.u32 	%r35, %r34, 26;
	add.s32 	%r36, %r33, %r35;
	shr.s32 	%r37, %r36, 6;
	add.s32 	%r38, %r37, 1;
	and.b32  	%r39, %r36, -64;
	sub.s32 	%r40, %r33, %r39;
	add.s32 	%r41, %r40, 1;
	shl.b32 	%r42, %r25, 6;
	setp.gt.s32 	%p2, %r33, %r42;
	selp.b32 	%r6, %r25, %r38, %p2;
	selp.b32 	%r7, 64, %r41, %p2;
	setp.le.s32 	%p3, %r26, %r2;
	@%p3 bra 	$L__BB1_46;
	div.u32 	%r8, %r1, %r24;
	setp.ge.s32 	%p4, %r54, %r6;
	@%p4 bra 	$L__BB1_46;
	sub.s32 	%r43, %r7, %r3;
	and.b32  	%r9, %r43, 3;
	mov.b64 	%rd42, 1;
	shl.b64 	%rd1, %rd42, %r5;
	add.s32 	%r10, %r5, 1;
	shl.b64 	%rd2, %rd42, %r10;
	xor.b32  	%r44, %r5, 63;
	mov.b64 	%rd43, -2;
	shr.u64 	%rd44, %rd43, %r44;
	and.b32  	%r45, %r10, 63;
	shl.b64 	%rd45, %rd43, %r45;
	or.b64  	%rd3, %rd45, %rd44;
	add.s32 	%r11, %r5, 2;
	shl.b64 	%rd4, %rd42, %r11;
	sub.s32 	%r46, -2, %r5;
	and.b32  	%r47, %r46, 63;
	shr.u64 	%rd46, %rd43, %r47;
	and.b32  	%r48, %r11, 63;
	shl.b64 	%rd47, %rd43, %r48;
	or.b64  	%rd5, %rd47, %rd46;
	add.s32 	%r12, %r5, 3;
	sub.s32 	%r13, %r5, %r7;
	neg.s32 	%r14, %r7;
	cvta.to.global.u64 	%rd6, %rd34;
	cvta.to.global.u64 	%rd7, %rd33;
$L__BB1_3:
	setp.ge.s32 	%p5, %r5, %r7;
	@%p5 bra 	$L__BB1_45;
	setp.eq.s32 	%p6, %r9, 0;
	add.s32 	%r49, %r54, %r8;
	mul.wide.s32 	%rd48, %r49, 8;
	add.s64 	%rd8, %rd6, %rd48;
	add.s32 	%r50, %r54, %r2;
	mul.wide.s32 	%rd49, %r50, 8;
	add.s64 	%rd9, %rd7, %rd49;
	mov.u32 	%r55, %r5;
	@%p6 bra 	$L__BB1_22;
	ld.global.u64 	%rd50, [%rd8];
	and.b64  	%rd51, %rd50, %rd1;
	setp.eq.s64 	%p7, %rd51, 0;
	@%p7 bra 	$L__BB1_8;
	ld.global.u64 	%rd92, [%rd9];
	and.b64  	%rd52, %rd92, %rd1;
	setp.ne.s64 	%p8, %rd52, 0;
	@%p8 bra 	$L__BB1_10;
	or.b64  	%rd92, %rd92, %rd1;
	st.global.u64 	[%rd9], %rd92;
	bra.uni 	$L__BB1_10;
$L__BB1_8:
	ld.global.u64 	%rd92, [%rd9];
	and.b64  	%rd53, %rd92, %rd1;
	setp.eq.s64 	%p9, %rd53, 0;
	@%p9 bra 	$L__BB1_10;
	not.b64 	%rd54, %rd1;
	and.b64  	%rd92, %rd92, %rd54;
	st.global.u64 	[%rd9], %rd92;
$L__BB1_10:
	setp.eq.s32 	%p10, %r9, 1;
	mov.u32 	%r55, %r10;
	@%p10 bra 	$L__BB1_22;
	ld.global.u64 	%rd55, [%rd8];
	and.b64  	%rd56, %rd55, %rd2;
	setp.eq.s64 	%p11, %rd56, 0;
	@%p11 bra 	$L__BB1_14;
	and.b64  	%rd57, %rd92, %rd2;
	setp.ne.s64 	%p12, %rd57, 0;
	@%p12 bra 	$L__BB1_16;
	or.b64  	%rd92, %rd92, %rd2;
	st.global.u64 	[%rd9], %rd92;
	bra.uni 	$L__BB1_16;
$L__BB1_14:
	and.b64  	%rd58, %rd92, %rd2;
	setp.eq.s64 	%p13, %rd58, 0;
	@%p13 bra 	$L__BB1_16;
	and.b64  	%rd92, %rd92, %rd3;
	st.global.u64 	[%rd9], %rd92;
$L__BB1_16:
	setp.eq.s32 	%p14, %r9, 2;
	mov.u32 	%r55, %r11;
	@%p14 bra 	$L__BB1_22;
	ld.global.u64 	%rd59, [%rd8];
	and.b64  	%rd60, %rd59, %rd4;
	setp.eq.s64 	%p15, %rd60, 0;
	@%p15 bra 	$L__BB1_20;
	and.b64  	%rd61, %rd92, %rd4;
	setp.ne.s64 	%p16, %rd61, 0;
	mov.u32 	%r55, %r12;
	@%p16 bra 	$L__BB1_22;
	or.b64  	%rd62, %rd92, %rd4;
	st.global.u64 	[%rd9], %rd62;
	mov.u32 	%r55, %r12;
	bra.uni 	$L__BB1_22;
$L__BB1_20:
	and.b64  	%rd63, %rd92, %rd4;
	setp.eq.s64 	%p17, %rd63, 0;
	mov.u32 	%r55, %r12;
	@%p17 bra 	$L__BB1_22;
	and.b64  	%rd64, %rd92, %rd5;
	st.global.u64 	[%rd9], %rd64;
	mov.u32 	%r55, %r12;
$L__BB1_22:
	setp.gt.u32 	%p18, %r13, -4;
	@%p18 bra 	$L__BB1_45;
	add.s32 	%r57, %r14, %r55;
	add.s32 	%r56, %r55, 1;
$L__BB1_24:
	add.s32 	%r51, %r56, -1;
	ld.global.u64 	%rd65, [%rd8];
	mov.b64 	%rd66, 1;
	shl.b64 	%rd18, %rd66, %r51;
	and.b64  	%rd67, %rd65, %rd18;
	setp.eq.s64 	%p19, %rd67, 0;
	@%p19 bra 	$L__BB1_27;
	ld.global.u64 	%rd94, [%rd9];
	and.b64  	%rd68, %rd94, %rd18;
	setp.ne.s64 	%p20, %rd68, 0;
	@%p20 bra 	$L__BB1_29;
	or.b64  	%rd94, %rd94, %rd18;
	st.global.u64 	[%rd9], %rd94;
	bra.uni 	$L__BB1_29;
$L__BB1_27:
	ld.global.u64 	%rd94, [%rd9];
	and.b64  	%rd69, %rd94, %rd18;
	setp.eq.s64 	%p21, %rd69, 0;
	@%p21 bra 	$L__BB1_29;
	not.b64 	%rd70, %rd18;
	and.b64  	%rd94, %rd94, %rd70;
	st.global.u64 	[%rd9], %rd94;
$L__BB1_29:
	ld.global.u64 	%rd71, [%rd8];
	mov.b64 	%rd72, 1;
	shl.b64 	%rd24, %rd72, %r56;
	and.b64  	%rd73, %rd71, %rd24;
	setp.eq.s64 	%p22, %rd73, 0;
	@%p22 bra 	$L__BB1_32;
	and.b64  	%rd74, %rd94, %rd24;
	setp.ne.s64 	%p23, %rd74, 0;
	@%p23 bra 	$L__BB1_34;
	or.b64  	%rd94, %rd94, %rd24;
	st.global.u64 	[%rd9], %rd94;
	bra.uni 	$L__BB1_34;
$L__BB1_32:
	and.b64  	%rd75, %rd94, %rd24;
	setp.eq.s64 	%p24, %rd75, 0;
	@%p24 bra 	$L__BB1_34;
	not.b64 	%rd76, %rd24;
	and.b64  	%rd94, %rd94, %rd76;
	st.global.u64 	[%rd9], %rd94;
$L__BB1_34:
	add.s32 	%r52, %r56, 1;
	ld.global.u64 	%rd77, [%rd8];
	mov.b64 	%rd78, 1;
	shl.b64 	%rd28, %rd78, %r52;
	and.b64  	%rd79, %rd77, %rd28;
	setp.eq.s64 	%p25, %rd79, 0;
	@%p25 bra 	$L__BB1_37;
	and.b64  	%rd80, %rd94, %rd28;
	setp.ne.s64 	%p26, %rd80, 0;
	@%p26 bra 	$L__BB1_39;
	or.b64  	%rd94, %rd94, %rd28;
	st.global.u64 	[%rd9], %rd94;
	bra.uni 	$L__BB1_39;
$L__BB1_37:
	and.b64  	%rd81, %rd94, %rd28;
	setp.eq.s64 	%p27, %rd81, 0;
	@%p27 bra 	$L__BB1_39;
	not.b64 	%rd82, %rd28;
	and.b64  	%rd94, %rd94, %rd82;
	st.global.u64 	[%rd9], %rd94;
$L__BB1_39:
	ld.global.u64 	%rd83, [%rd8];
	add.s32 	%r53, %r56, 2;
	mov.b64 	%rd84, 1;
	shl.b64 	%rd32, %rd84, %r53;
	and.b64  	%rd85, %rd83, %rd32;
	setp.eq.s64 	%p28, %rd85, 0;
	@%p28 bra 	$L__BB1_42;
	and.b64  	%rd86, %rd94, %rd32;
	setp.ne.s64 	%p29, %rd86, 0;
	@%p29 bra 	$L__BB1_44;
	or.b64  	%rd87, %rd94, %rd32;
	st.global.u64 	[%rd9], %rd87;
	bra.uni 	$L__BB1_44;
$L__BB1_42:
	and.b64  	%rd88, %rd94, %rd32;
	setp.eq.s64 	%p30, %rd88, 0;
	@%p30 bra 	$L__BB1_44;
	not.b64 	%rd89, %rd32;
	and.b64  	%rd90, %rd94, %rd89;
	st.global.u64 	[%rd9], %rd90;
$L__BB1_44:
	add.s32 	%r57, %r57, 4;
	add.s32 	%r56, %r56, 4;
	setp.ne.s32 	%p31, %r57, 0;
	@%p31 bra 	$L__BB1_24;
$L__BB1_45:
	add.s32 	%r54, %r54, 1;
	setp.ne.s32 	%p32, %r54, %r6;
	@%p32 bra 	$L__BB1_3;
$L__BB1_46:
	ret;

}
	// .globl	_Z17crossover_uniformPyiS_PiS0_i
.visible .entry _Z17crossover_uniformPyiS_PiS0_i(
	.param .u64 .ptr .align 1 _Z17crossover_uniformPyiS_PiS0_i_param_0,
	.param .u32 _Z17crossover_uniformPyiS_PiS0_i_param_1,
	.param .u64 .ptr .align 1 _Z17crossover_uniformPyiS_PiS0_i_param_2,
	.param .u64 .ptr .align 1 _Z17crossover_uniformPyiS_PiS0_i_param_3,
	.param .u64 .ptr .align 1 _Z17crossover_uniformPyiS_PiS0_i_param_4,
	.param .u32 _Z17crossover_uniformPyiS_PiS0_i_param_5
)
{
	.reg .pred 	%p<16>;
	.reg .b32 	%r<25>;
	.reg .b64 	%rd<57>;

	ld.param.u64 	%rd22, [_Z17crossover_uniformPyiS_PiS0_i_param_0];
	ld.param.u32 	%r7, [_Z17crossover_uniformPyiS_PiS0_i_param_1];
	ld.param.u64 	%rd23, [_Z17crossover_uniformPyiS_PiS0_i_param_2];
	ld.param.u32 	%r8, [_Z17crossover_uniformPyiS_PiS0_i_param_5];
	mov.u32 	%r1, %ctaid.x;
	mov.u32 	%r9, %ntid.x;
	mov.u32 	%r10, %tid.x;
	mad.lo.s32 	%r11, %r1, %r9, %r10;
	mul.lo.s32 	%r2, %r7, %r11;
	min.s32 	%r12, %r8, %r7;
	setp.le.s32 	%p1, %r12, %r2;
	@%p1 bra 	$L__BB2_25;
	cvta.to.global.u64 	%rd1, %rd23;
	cvta.to.global.u64 	%rd2, %rd22;
	mov.u32 	%r23, %r2;
$L__BB2_2:
	add.s32 	%r14, %r23, %r1;
	mul.wide.s32 	%rd25, %r14, 8;
	add.s64 	%rd3, %rd1, %rd25;
	add.s32 	%r15, %r23, %r2;
	mul.wide.s32 	%rd26, %r15, 8;
	add.s64 	%rd4, %rd2, %rd26;
	mov.b32 	%r24, 0;
	mov.b64 	%rd53, 6;
$L__BB2_3:
	mov.u32 	%r4, %r24;
	ld.global.u64 	%rd27, [%rd3];
	cvt.u32.u64 	%r16, %rd53;
	add.s32 	%r17, %r16, -6;
	mov.b64 	%rd28, 1;
	shl.b64 	%rd6, %rd28, %r17;
	and.b64  	%rd29, %rd27, %rd6;
	setp.eq.s64 	%p2, %rd29, 0;
	@%p2 bra 	$L__BB2_6;
	ld.global.u64 	%rd55, [%rd4];
	and.b64  	%rd30, %rd55, %rd6;
	setp.ne.s64 	%p3, %rd30, 0;
	@%p3 bra 	$L__BB2_8;
	or.b64  	%rd55, %rd55, %rd6;
	st.global.u64 	[%rd4], %rd55;
	bra.uni 	$L__BB2_8;
$L__BB2_6:
	ld.global.u64 	%rd55, [%rd4];
	and.b64  	%rd31, %rd55, %rd6;
	setp.eq.s64 	%p4, %rd31, 0;
	@%p4 bra 	$L__BB2_8;
	not.b64 	%rd32, %rd6;
	and.b64  	%rd55, %rd55, %rd32;
	st.global.u64 	[%rd4], %rd55;
$L__BB2_8:
	ld.global.u64 	%rd33, [%rd3];
	add.s32 	%r19, %r16, -4;
	mov.b64 	%rd34, 1;
	shl.b64 	%rd12, %rd34, %r19;
	and.b64  	%rd35, %rd33, %rd12;
	setp.eq.s64 	%p5, %rd35, 0;
	@%p5 bra 	$L__BB2_11;
	and.b64  	%rd36, %rd55, %rd12;
	setp.ne.s64 	%p6, %rd36, 0;
	@%p6 bra 	$L__BB2_13;
	or.b64  	%rd55, %rd55, %rd12;
	st.global.u64 	[%rd4], %rd55;
	bra.uni 	$L__BB2_13;
$L__BB2_11:
	and.b64  	%rd37, %rd55, %rd12;
	setp.eq.s64 	%p7, %rd37, 0;
	@%p7 bra 	$L__BB2_13;
	not.b64 	%rd38, %rd12;
	and.b64  	%rd55, %rd55, %rd38;
	st.global.u64 	[%rd4], %rd55;
$L__BB2_13:
	ld.global.u64 	%rd39, [%rd3];
	add.s32 	%r21, %r16, -2;
	mov.b64 	%rd40, 1;
	shl.b64 	%rd16, %rd40, %r21;
	and.b64  	%rd41, %rd39, %rd16;
	setp.eq.s64 	%p8, %rd41, 0;
	@%p8 bra 	$L__BB2_16;
	and.b64  	%rd42, %rd55, %rd16;
	setp.ne.s64 	%p9, %rd42, 0;
	@%p9 bra 	$L__BB2_18;
	or.b64  	%rd55, %rd55, %rd16;
	st.global.u64 	[%rd4], %rd55;
	bra.uni 	$L__BB2_18;
$L__BB2_16:
	and.b64  	%rd43, %rd55, %rd16;
	setp.eq.s64 	%p10, %rd43, 0;
	@%p10 bra 	$L__BB2_18;
	not.b64 	%rd44, %rd16;
	and.b64  	%rd55, %rd55, %rd44;
	st.global.u64 	[%rd4], %rd55;
$L__BB2_18:
	ld.global.u64 	%rd45, [%rd3];
	mov.b64 	%rd46, 1;
	shl.b64 	%rd20, %rd46, %r16;
	and.b64  	%rd47, %rd45, %rd20;
	setp.eq.s64 	%p11, %rd47, 0;
	@%p11 bra 	$L__BB2_21;
	and.b64  	%rd48, %rd55, %rd20;
	setp.ne.s64 	%p12, %rd48, 0;
	@%p12 bra 	$L__BB2_23;
	or.b64  	%rd49, %rd55, %rd20;
	st.global.u64 	[%rd4], %rd49;
	bra.uni 	$L__BB2_23;
$L__BB2_21:
	and.b64  	%rd50, %rd55, %rd20;
	setp.eq.s64 	%p13, %rd50, 0;
	@%p13 bra 	$L__BB2_23;
	not.b64 	%rd51, %rd20;
	and.b64  	%rd52, %rd55, %rd51;
	st.global.u64 	[%rd4], %rd52;
$L__BB2_23:
	add.s32 	%r24, %r4, 8;
	add.s64 	%rd53, %rd53, 8;
	setp.lt.u32 	%p14, %r4, 56;
	@%p14 bra 	$L__BB2_3;
	add.s32 	%r23, %r23, 1;
	setp.ne.s32 	%p15, %r23, %r7;
	@%p15 bra 	$L__BB2_2;
$L__BB2_25:
	ret;

}


// ===== COMPILED SASS (sm_100) =====

	.target	sm_100

	.elftype	@"ET_EXEC"


//--------------------- .note.nv.tkinfo           --------------------------
	.section	.note.nv.tkinfo,"",@"SHT_NOTE"
	.sectionflags	@"SHF_NOTE_NV_TKINFO"
	.tkinfo
        /*0018*/ 	.word	0x00000002
        /*0030*/ 	.string	""
        /*0030*/ 	.string	"ptxas"
        /*0030*/ 	.string	"Cuda compilation tools, release 13.0, V13.0.88"
        /*0030*/ 	.string	"Build cuda_13.0.r13.0/compiler.36424714_0"
        /*0030*/ 	.string	"-arch sm_100 -m 64 "



//--------------------- .note.nv.cuinfo           --------------------------
	.section	.note.nv.cuinfo,"",@"SHT_NOTE"
	.sectionflags	@"SHF_NOTE_NV_CUINFO"
        /*0018*/ 	.short	0x0002
        /*001a*/ 	.short	0x0064
        /*001c*/ 	.short	0x0082
	.zero		2


//--------------------- .nv.info                  --------------------------
	.section	.nv.info,"",@"SHT_CUDA_INFO"
	.align	4


	//----- nvinfo : EIATTR_REGCOUNT
	.align		4
        /*0000*/ 	.byte	0x04, 0x2f
        /*0002*/ 	.short	(.L_1 - .L_0)
	.align		4
.L_0:
        /*0004*/ 	.word	index@(_Z16crossover_singlePyiS_Piii)
        /*0008*/ 	.word	0x0000001e


	//----- nvinfo : EIATTR_FRAME_SIZE
	.align		4
.L_1:
        /*000c*/ 	.byte	0x04, 0x11
        /*000e*/ 	.short	(.L_3 - .L_2)
	.align		4
.L_2:
        /*0010*/ 	.word	index@(_Z16crossover_singlePyiS_Piii)
        /*0014*/ 	.word	0x00000000


	//----- nvinfo : EIATTR_REGCOUNT
	.align		4
.L_3:
        /*0018*/ 	.byte	0x04, 0x2f
        /*001a*/ 	.short	(.L_5 - .L_4)
	.align		4
.L_4:
        /*001c*/ 	.word	index@(_Z16crossover_doublePyiS_PiS0_ii)
        /*0020*/ 	.word	0x00000024


	//----- nvinfo : EIATTR_FRAME_SIZE
	.align		4
.L_5:
        /*0024*/ 	.byte	0x04, 0x11
        /*0026*/ 	.short	(.L_7 - .L_6)
	.align		4
.L_6:
        /*0028*/ 	.word	index@(_Z16crossover_doublePyiS_PiS0_ii)
        /*002c*/ 	.word	0x00000000


	//----- nvinfo : EIATTR_REGCOUNT
	.align		4
.L_7:
        /*0030*/ 	.byte	0x04, 0x2f
        /*0032*/ 	.short	(.L_9 - .L_8)
	.align		4
.L_8:
        /*0034*/ 	.word	index@(_Z17crossover_uniformPyiS_PiS0_i)
        /*0038*/ 	.word	0x00000012


	//----- nvinfo : EIATTR_FRAME_SIZE
	.align		4
.L_9:
        /*003c*/ 	.byte	0x04, 0x11
        /*003e*/ 	.short	(.L_11 - .L_10)
	.align		4
.L_10:
        /*0040*/ 	.word	index@(_Z17crossover_uniformPyiS_PiS0_i)
        /*0044*/ 	.word	0x00000000


	//----- nvinfo : EIATTR_MIN_STACK_SIZE
	.align		4
.L_11:
        /*0048*/ 	.byte	0x04, 0x12
        /*004a*/ 	.short	(.L_13 - .L_12)
	.align		4
.L_12:
        /*004c*/ 	.word	index@(_Z17crossover_uniformPyiS_PiS0_i)
        /*0050*/ 	.word	0x00000000


	//----- nvinfo : EIATTR_MIN_STACK_SIZE
	.align		4
.L_13:
        /*0054*/ 	.byte	0x04, 0x12
        /*0056*/ 	.short	(.L_15 - .L_14)
	.align		4
.L_14:
        /*0058*/ 	.word	index@(_Z16crossover_doublePyiS_PiS0_ii)
        /*005c*/ 	.word	0x00000000


	//----- nvinfo : EIATTR_MIN_STACK_SIZE
	.align		4
.L_15:
        /*0060*/ 	.byte	0x04, 0x12
        /*0062*/ 	.short	(.L_17 - .L_16)
	.align		4
.L_16:
        /*0064*/ 	.word	index@(_Z16crossover_singlePyiS_Piii)
        /*0068*/ 	.word	0x00000000
.L_17:


//--------------------- .nv.compat                --------------------------
	.section	.nv.compat,"",@"SHT_CUDA_COMPAT_INFO"
	.align	4
        /*0000*/ 	.byte	0x02, 0x09, 0x00, 0x00, 0x02, 0x02, 0x01, 0x00, 0x02, 0x05, 0x05, 0x00, 0x03, 0x07, 0x01, 0x01
        /*0010*/ 	.byte	0x02, 0x03, 0x00, 0x00, 0x02, 0x06, 0x01, 0x00, 0x04, 0x0b, 0x08, 0x00, 0x09, 0x00, 0x00, 0x00
        /*0020*/ 	.byte	0x00, 0x00, 0x00, 0x00


//--------------------- .nv.info._Z17crossover_uniformPyiS_PiS0_i --------------------------
	.section	.nv.info._Z17crossover_uniformPyiS_PiS0_i,"",@"SHT_CUDA_INFO"
	.sectionflags	@""
	.align	4


	//----- nvinfo : EIATTR_CUDA_API_VERSION
	.align		4
        /*0000*/ 	.byte	0x04, 0x37
        /*0002*/ 	.short	(.L_19 - .L_18)
.L_18:
        /*0004*/ 	.word	0x00000082


	//----- nvinfo : EIATTR_KPARAM_INFO
	.align		4
.L_19:
        /*0008*/ 	.byte	0x04, 0x17
        /*000a*/ 	.short	(.L_21 - .L_20)
.L_20:
        /*000c*/ 	.word	0x00000000
        /*0010*/ 	.short	0x0005
        /*0012*/ 	.short	0x0028
        /*0014*/ 	.byte	0x00, 0xf0, 0x11, 0x00


	//----- nvinfo : EIATTR_KPARAM_INFO
	.align		4
.L_21:
        /*0018*/ 	.byte	0x04, 0x17
        /*001a*/ 	.short	(.L_23 - .L_22)
.L_22:
        /*001c*/ 	.word	0x00000000
        /*0020*/ 	.short	0x0004
        /*0022*/ 	.short	0x0020
        /*0024*/ 	.byte	0x00, 0xf5, 0x21, 0x00


	//----- nvinfo : EIATTR_KPARAM_INFO
	.align		4
.L_23:
        /*0028*/ 	.byte	0x04, 0x17
        /*002a*/ 	.short	(.L_25 - .L_24)
.L_24:
        /*002c*/ 	.word	0x00000000
        /*0030*/ 	.short	0x0003
        /*0032*/ 	.short	0x0018
        /*0034*/ 	.byte	0x00, 0xf5, 0x21, 0x00


	//----- nvinfo : EIATTR_KPARAM_INFO
	.align		4
.L_25:
        /*0038*/ 	.byte	0x04, 0x17
        /*003a*/ 	.short	(.L_27 - .L_26)
.L_26:
        /*003c*/ 	.word	0x00000000
        /*0040*/ 	.short	0x0002
        /*0042*/ 	.short	0x0010
        /*0044*/ 	.byte	0x00, 0xf5, 0x21, 0x00


	//----- nvinfo : EIATTR_KPARAM_INFO
	.align		4
.L_27:
        /*0048*/ 	.byte	0x04, 0x17
        /*004a*/ 	.short	(.L_29 - .L_28)
.L_28:
        /*004c*/ 	.word	0x00000000
        /*0050*/ 	.short	0x0001
        /*0052*/ 	.short	0x0008
        /*0054*/ 	.byte	0x00, 0xf0, 0x11, 0x00


	//----- nvinfo : EIATTR_KPARAM_INFO
	.align		4
.L_29:
        /*0058*/ 	.byte	0x04, 0x17
        /*005a*/ 	.short	(.L_31 - .L_30)
.L_30:
        /*005c*/ 	.word	0x00000000
        /*0060*/ 	.short	0x0000
        /*0062*/ 	.short	0x0000
        /*0064*/ 	.byte	0x00, 0xf5, 0x21, 0x00


	//----- nvinfo : EIATTR_SPARSE_MMA_MASK
	.align		4
.L_31:
        /*0068*/ 	.byte	0x03, 0x50
        /*006a*/ 	.short	0x0000


	//----- nvinfo : EIATTR_MAXREG_COUNT
	.align		4
        /*006c*/ 	.byte	0x03, 0x1b
        /*006e*/ 	.short	0x00ff


	//----- nvinfo : EIATTR_MERCURY_ISA_VERSION
	.align		4
        /*0070*/ 	.byte	0x03, 0x5f
        /*0072*/ 	.short	0x0101


	//----- nvinfo : EIATTR_VRC_CTA_INIT_COUNT
	.align		4
        /*0074*/ 	.byte	0x02, 0x4a
	.zero		1
	.zero		1


	//----- nvinfo : EIATTR_EXIT_INSTR_OFFSETS
	.align		4
        /*0078*/ 	.byte	0x04, 0x1c
        /*007a*/ 	.short	(.L_33 - .L_32)


	//   ....[0]....
.L_32:
        /*007c*/ 	.word	0x000000b0


	//   ....[1]....
        /*0080*/ 	.word	0x00000740


	//----- nvinfo : EIATTR_CRS_STACK_SIZE
	.align		4
.L_33:
        /*0084*/ 	.byte	0x04, 0x1e
        /*0086*/ 	.short	(.L_35 - .L_34)
.L_34:
        /*0088*/ 	.word	0x00000000


	//----- nvinfo : EIATTR_CBANK_PARAM_SIZE
	.align		4
.L_35:
        /*008c*/ 	.byte	0x03, 0x19
        /*008e*/ 	.short	0x002c


	//----- nvinfo : EIATTR_PARAM_CBANK
	.align		4
        /*0090*/ 	.byte	0x04, 0x0a
        /*0092*/ 	.short	(.L_37 - .L_36)
	.align		4
.L_36:
        /*0094*/ 	.word	index@(.nv.constant0._Z17crossover_uniformPyiS_PiS0_i)
        /*0098*/ 	.short	0x0380
        /*009a*/ 	.short	0x002c


	//----- nvinfo : EIATTR_SW_WAR
	.align		4
.L_37:
        /*009c*/ 	.byte	0x04, 0x36
        /*009e*/ 	.short	(.L_39 - .L_38)
.L_38:
        /*00a0*/ 	.word	0x00000008
.L_39:


//--------------------- .nv.info._Z16crossover_doublePyiS_PiS0_ii --------------------------
	.section	.nv.info._Z16crossover_doublePyiS_PiS0_ii,"",@"SHT_CUDA_INFO"
	.sectionflags	@""
	.align	4


	//----- nvinfo : EIATTR_CUDA_API_VERSION
	.align		4
        /*0000*/ 	.byte	0x04, 0x37
        /*0002*/ 	.short	(.L_41 - .L_40)
.L_40:
        /*0004*/ 	.word	0x00000082


	//----- nvinfo : EIATTR_KPARAM_INFO
	.align		4
.L_41:
        /*0008*/ 	.byte	0x04, 0x17
        /*000a*/ 	.short	(.L_43 - .L_42)
.L_42:
        /*000c*/ 	.word	0x00000000
        /*0010*/ 	.short	0x0006
        /*0012*/ 	.short	0x002c
        /*0014*/ 	.byte	0x00, 0xf0, 0x11, 0x00


	//----- nvinfo : EIATTR_KPARAM_INFO
	.align		4
.L_43:
        /*0018*/ 	.byte	0x04, 0x17
        /*001a*/ 	.short	(.L_45 - .L_44)
.L_44:
        /*001c*/ 	.word	0x00000000
        /*0020*/ 	.short	0x0005
        /*0022*/ 	.short	0x0028
        /*0024*/ 	.byte	0x00, 0xf0, 0x11, 0x00


	//----- nvinfo : EIATTR_KPARAM_INFO
	.align		4
.L_45:
        /*0028*/ 	.byte	0x04, 0x17
        /*002a*/ 	.short	(.L_47 - .L_46)
.L_46:
        /*002c*/ 	.word	0x00000000
        /*0030*/ 	.short	0x0004
        /*0032*/ 	.short	0x0020
        /*0034*/ 	.byte	0x00, 0xf5, 0x21, 0x00


	//----- nvinfo : EIATTR_KPARAM_INFO
	.align		4
.L_47:
        /*0038*/ 	.byte	0x04, 0x17
        /*003a*/ 	.short	(.L_49 - .L_48)
.L_48:
        /*003c*/ 	.word	0x00000000
        /*0040*/ 	.short	0x0003
        /*0042*/ 	.short	0x0018
        /*0044*/ 	.byte	0x00, 0xf5, 0x21, 0x00


	//----- nvinfo : EIATTR_KPARAM_INFO
	.align		4
.L_49:
        /*0048*/ 	.byte	0x04, 0x17
        /*004a*/ 	.short	(.L_51 - .L_50)
.L_50:
        /*004c*/ 	.word	0x00000000
        /*0050*/ 	.short	0x0002
        /*0052*/ 	.short	0x0010
        /*0054*/ 	.byte	0x00, 0xf5, 0x21, 0x00


	//----- nvinfo : EIATTR_KPARAM_INFO
	.align		4
.L_51:
        /*0058*/ 	.byte	0x04, 0x17
        /*005a*/ 	.short	(.L_53 - .L_52)
.L_52:
        /*005c*/ 	.word	0x00000000
        /*0060*/ 	.short	0x0001
        /*0062*/ 	.short	0x0008
        /*0064*/ 	.byte	0x00, 0xf0, 0x11, 0x00


	//----- nvinfo : EIATTR_KPARAM_INFO
	.align		4
.L_53:
        /*0068*/ 	.byte	0x04, 0x17
        /*006a*/ 	.short	(.L_55 - .L_54)
.L_54:
        /*006c*/ 	.word	0x00000000
        /*0070*/ 	.short	0x0000
        /*0072*/ 	.short	0x0000
        /*0074*/ 	.byte	0x00, 0xf5, 0x21, 0x00


	//----- nvinfo : EIATTR_SPARSE_MMA_MASK
	.align		4
.L_55:
        /*0078*/ 	.byte	0x03, 0x50
        /*007a*/ 	.short	0x0000


	//----- nvinfo : EIATTR_MAXREG_COUNT
	.align		4
        /*007c*/ 	.byte	0x03, 0x1b
        /*007e*/ 	.short	0x00ff


	//----- nvinfo : EIATTR_MERCURY_ISA_VERSION
	.align		4
        /*0080*/ 	.byte	0x03, 0x5f
        /*0082*/ 	.short	0x0101


	//----- nvinfo : EIATTR_VRC_CTA_INIT_COUNT
	.align		4
        /*0084*/ 	.byte	0x02, 0x4a
	.zero		1
	.zero		1


	//----- nvinfo : EIATTR_EXIT_INSTR_OFFSETS
	.align		4
        /*0088*/ 	.byte	0x04, 0x1c
        /*008a*/ 	.short	(.L_57 - .L_56)


	//   ....[0]....
.L_56:
        /*008c*/ 	.word	0x00000100


	//   ....[1]....
        /*0090*/ 	.word	0x00000340


	//   ....[2]....
        /*0094*/ 	.word	0x00000ff0


	//----- nvinfo : EIATTR_CRS_STACK_SIZE
	.align		4
.L_57:
        /*0098*/ 	.byte	0x04, 0x1e
        /*009a*/ 	.short	(.L_59 - .L_58)
.L_58:
        /*009c*/ 	.word	0x00000000


	//----- nvinfo : EIATTR_CBANK_PARAM_SIZE
	.align		4
.L_59:
        /*00a0*/ 	.byte	0x03, 0x19
        /*00a2*/ 	.short	0x0030


	//----- nvinfo : EIATTR_PARAM_CBANK
	.align		4
        /*00a4*/ 	.byte	0x04, 0x0a
        /*00a6*/ 	.short	(.L_61 - .L_60)
	.align		4
.L_60:
        /*00a8*/ 	.word	index@(.nv.constant0._Z16crossover_doublePyiS_PiS0_ii)
        /*00ac*/ 	.short	0x0380
        /*00ae*/ 	.short	0x0030


	//----- nvinfo : EIATTR_SW_WAR
	.align		4
.L_61:
        /*00b0*/ 	.byte	0x04, 0x36
        /*00b2*/ 	.short	(.L_63 - .L_62)
.L_62:
        /*00b4*/ 	.word	0x00000008
.L_63:


//--------------------- .nv.info._Z16crossover_singlePyiS_Piii --------------------------
	.section	.nv.info._Z16crossover_singlePyiS_Piii,"",@"SHT_CUDA_INFO"
	.sectionflags	@""
	.align	4


	//----- nvinfo : EIATTR_CUDA_API_VERSION
	.align		4
        /*0000*/ 	.byte	0x04, 0x37
        /*0002*/ 	.short	(.L_65 - .L_64)
.L_64:
        /*0004*/ 	.word	0x00000082


	//----- nvinfo : EIATTR_KPARAM_INFO
	.align		4
.L_65:
        /*0008*/ 	.byte	0x04, 0x17
        /*000a*/ 	.short	(.L_67 - .L_66)
.L_66:
        /*000c*/ 	.word	0x00000000
        /*0010*/ 	.short	0x0005
        /*0012*/ 	.short	0x0024
        /*0014*/ 	.byte	0x00, 0xf0, 0x11, 0x00


	//----- nvinfo : EIATTR_KPARAM_INFO
	.align		4
.L_67:
        /*0018*/ 	.byte	0x04, 0x17
        /*001a*/ 	.short	(.L_69 - .L_68)
.L_68:
        /*001c*/ 	.word	0x00000000
        /*0020*/ 	.short	0x0004
        /*0022*/ 	.short	0x0020
        /*0024*/ 	.byte	0x00, 0xf0, 0x11, 0x00


	//----- nvinfo : EIATTR_KPARAM_INFO
	.align		4
.L_69:
        /*0028*/ 	.byte	0x04, 0x17
        /*002a*/ 	.short	(.L_71 - .L_70)
.L_70:
        /*002c*/ 	.word	0x00000000
        /*0030*/ 	.short	0x0003
        /*0032*/ 	.short	0x0018
        /*0034*/ 	.byte	0x00, 0xf5, 0x21, 0x00


	//----- nvinfo : EIATTR_KPARAM_INFO
	.align		4
.L_71:
        /*0038*/ 	.byte	0x04, 0x17
        /*003a*/ 	.short	(.L_73 - .L_72)
.L_72:
        /*003c*/ 	.word	0x00000000
        /*0040*/ 	.short	0x0002
        /*0042*/ 	.short	0x0010
        /*0044*/ 	.byte	0x00, 0xf5, 0x21, 0x00


	//----- nvinfo : EIATTR_KPARAM_INFO
	.align		4
.L_73:
        /*0048*/ 	.byte	0x04, 0x17
        /*004a*/ 	.short	(.L_75 - .L_74)
.L_74:
        /*004c*/ 	.word	0x00000000
        /*0050*/ 	.short	0x0001
        /*0052*/ 	.short	0x0008
        /*0054*/ 	.byte	0x00, 0xf0, 0x11, 0x00


	//----- nvinfo : EIATTR_KPARAM_INFO
	.align		4
.L_75:
        /*0058*/ 	.byte	0x04, 0x17
        /*005a*/ 	.short	(.L_77 - .L_76)
.L_76:
        /*005c*/ 	.word	0x00000000
        /*0060*/ 	.short	0x0000
        /*0062*/ 	.short	0x0000
        /*0064*/ 	.byte	0x00, 0xf5, 0x21, 0x00


	//----- nvinfo : EIATTR_SPARSE_MMA_MASK
	.align		4
.L_77:
        /*0068*/ 	.byte	0x03, 0x50
        /*006a*/ 	.short	0x0000


	//----- nvinfo : EIATTR_MAXREG_COUNT
	.align		4
        /*006c*/ 	.byte	0x03, 0x1b
        /*006e*/ 	.short	0x00ff


	//----- nvinfo : EIATTR_MERCURY_ISA_VERSION
	.align		4
        /*0070*/ 	.byte	0x03, 0x5f
        /*0072*/ 	.short	0x0101


	//----- nvinfo : EIATTR_VRC_CTA_INIT_COUNT
	.align		4
        /*0074*/ 	.byte	0x02, 0x4a
	.zero		1
	.zero		1


	//----- nvinfo : EIATTR_EXIT_INSTR_OFFSETS
	.align		4
        /*0078*/ 	.byte	0x04, 0x1c
        /*007a*/ 	.short	(.L_79 - .L_78)


	//   ....[0]....
.L_78:
        /*007c*/ 	.word	0x000000d0


	//   ....[1]....
        /*0080*/ 	.word	0x00000260


	//   ....[2]....
        /*0084*/ 	.word	0x00000e40


	//----- nvinfo : EIATTR_CRS_STACK_SIZE
	.align		4
.L_79:
        /*0088*/ 	.byte	0x04, 0x1e
        /*008a*/ 	.short	(.L_81 - .L_80)
.L_80:
        /*008c*/ 	.word	0x00000000


	//----- nvinfo : EIATTR_CBANK_PARAM_SIZE
	.align		4
.L_81:
        /*0090*/ 	.byte	0x03, 0x19
        /*0092*/ 	.short	0x0028


	//----- nvinfo : EIATTR_PARAM_CBANK
	.align		4
        /*0094*/ 	.byte	0x04, 0x0a
        /*0096*/ 	.short	(.L_83 - .L_82)
	.align		4
.L_82:
        /*0098*/ 	.word	index@(.nv.constant0._Z16crossover_singlePyiS_Piii)
        /*009c*/ 	.short	0x0380
        /*009e*/ 	.short	0x0028


	//----- nvinfo : EIATTR_SW_WAR
	.align		4
.L_83:
        /*00a0*/ 	.byte	0x04, 0x36
        /*00a2*/ 	.short	(.L_85 - .L_84)
.L_84:
        /*00a4*/ 	.word	0x00000008
.L_85:


//--------------------- .nv.callgraph             --------------------------
	.section	.nv.callgraph,"",@"SHT_CUDA_CALLGRAPH"
	.align	4
	.sectionentsize	8
	.align		4
        /*0000*/ 	.word	0x00000000
	.align		4
        /*0004*/ 	.word	0xffffffff
	.align		4
        /*0008*/ 	.word	0x00000000
	.align		4
        /*000c*/ 	.word	0xfffffffe
	.align		4
        /*0010*/ 	.word	0x00000000
	.align		4
        /*0014*/ 	.word	0xfffffffd
	.align		4
        /*0018*/ 	.word	0x00000000
	.align		4
        /*001c*/ 	.word	0xfffffffc


//--------------------- .text._Z17crossover_uniformPyiS_PiS0_i --------------------------
	.section	.text._Z17crossover_uniformPyiS_PiS0_i,"ax",@progbits
	.align	128
        .global         _Z17crossover_uniformPyiS_PiS0_i
        .type           _Z17crossover_uniformPyiS_PiS0_i,@function
        .size           _Z17crossover_uniformPyiS_PiS0_i,(.L_x_67 - _Z17crossover_uniformPyiS_PiS0_i)
        .other          _Z17crossover_uniformPyiS_PiS0_i,@"STO_CUDA_ENTRY STV_DEFAULT"
_Z17crossover_uniformPyiS_PiS0_i:
.text._Z17crossover_uniformPyiS_PiS0_i:
[----:B------:R-:W-:Y:S01]  /*0000*/  LDC R1, c[0x0][0x37c] ;  /* 0x0000df00ff017b82 */ /* 0x000fe20000000800 */
[----:B------:R-:W0:Y:S07]  /*0010*/  S2R R3, SR_TID.X ;  /* 0x0000000000037919 */ /* 0x000e2e0000002100 */
[----:B------:R-:W0:Y:S01]  /*0020*/  S2UR UR5, SR_CTAID.X ;  /* 0x00000000000579c3 */ /* 0x000e220000002500 */
[----:B------:R-:W1:Y:S01]  /*0030*/  LDCU UR6, c[0x0][0x388] ;  /* 0x00007100ff0677ac */ /* 0x000e620008000800 */
[----:B------:R-:W1:Y:S06]  /*0040*/  LDCU UR4, c[0x0][0x3a8] ;  /* 0x00007500ff0477ac */ /* 0x000e6c0008000800 */
[----:B------:R-:W0:Y:S01]  /*0050*/  LDC R0, c[0x0][0x360] ;  /* 0x0000d800ff007b82 */ /* 0x000e220000000800 */
[----:B-1----:R-:W-:-:S04]  /*0060*/  UISETP.LT.AND UP0, UPT, UR6, UR4, UPT ;  /* 0x000000040600728c */ /* 0x002fc8000bf01270 */
[----:B------:R-:W-:Y:S01]  /*0070*/  USEL UR4, UR6, UR4, UP0 ;  /* 0x0000000406047287 */ /* 0x000fe20008000000 */
[----:B0-----:R-:W-:-:S04]  /*0080*/  IMAD R0, R0, UR5, R3 ;  /* 0x0000000500007c24 */ /* 0x001fc8000f8e0203 */
[----:B------:R-:W-:-:S05]  /*0090*/  IMAD R0, R0, UR6, RZ ;  /* 0x0000000600007c24 */ /* 0x000fca000f8e02ff */
[----:B------:R-:W-:-:S13]  /*00a0*/  ISETP.LT.AND P0, PT, R0, UR4, PT ;  /* 0x0000000400007c0c */ /* 0x000fda000bf01270 */
[----:B------:R-:W-:Y:S05]  /*00b0*/  @!P0 EXIT ;  /* 0x000000000000894d */ /* 0x000fea0003800000 */
[----:B------:R-:W-:Y:S01]  /*00c0*/  IMAD.MOV.U32 R9, RZ, RZ, R0 ;  /* 0x000000ffff097224 */ /* 0x000fe200078e0000 */
[----:B------:R-:W0:Y:S06]  /*00d0*/  LDCU.64 UR6, c[0x0][0x358] ;  /* 0x00006b00ff0677ac */ /* 0x000e2c0008000a00 */
.L_x_13:
[----:B-1----:R-:W1:Y:S01]  /*00e0*/  LDC.64 R2, c[0x0][0x390] ;  /* 0x0000e400ff027b82 */ /* 0x002e620000000a00 */
[----:B--2---:R-:W2:Y:S01]  /*00f0*/  LDCU UR4, c[0x0][0x388] ;  /* 0x00007100ff0477ac */ /* 0x004ea20008000800 */
[C---:B0--34-:R-:W-:Y:S02]  /*0100*/  VIADD R7, R9.reuse, UR5 ;  /* 0x0000000509077c36 */ /* 0x059fe40008000000 */
[----:B------:R-:W-:Y:S02]  /*0110*/  IMAD.IADD R11, R0, 0x1, R9 ;  /* 0x00000001000b7824 */ /* 0x000fe400078e0209 */
[----:B------:R-:W-:Y:S02]  /*0120*/  VIADD R9, R9, 0x1 ;  /* 0x0000000109097836 */ /* 0x000fe40000000000 */
[----:B------:R-:W3:Y:S01]  /*0130*/  LDC.64 R4, c[0x0][0x380] ;  /* 0x0000e000ff047b82 */ /* 0x000ee20000000a00 */
[----:B------:R-:W-:Y:S02]  /*0140*/  IMAD.MOV.U32 R8, RZ, RZ, RZ ;  /* 0x000000ffff087224 */ /* 0x000fe400078e00ff */
[----:B------:R-:W-:Y:S01]  /*0150*/  IMAD.MOV.U32 R10, RZ, RZ, 0x6 ;  /* 0x00000006ff0a7424 */ /* 0x000fe200078e00ff */
[----:B--2---:R-:W-:Y:S01]  /*0160*/  ISETP.NE.AND P1, PT, R9, UR4, PT ;  /* 0x0000000409007c0c */ /* 0x004fe2000bf25270 */
[----:B-1----:R-:W-:-:S04]  /*0170*/  IMAD.WIDE R2, R7, 0x8, R2 ;  /* 0x0000000807027825 */ /* 0x002fc800078e0202 */
[----:B---3--:R-:W-:-:S08]  /*0180*/  IMAD.WIDE R4, R11, 0x8, R4 ;  /* 0x000000080b047825 */ /* 0x008fd000078e0204 */
.L_x_12:
[----:B01234-:R-:W2:Y:S01]  /*0190*/  LDG.E.64 R6, desc[UR6][R2.64] ;  /* 0x0000000602067981 */ /* 0x01fea2000c1e1b00 */
[----:B------:R-:W-:Y:S01]  /*01a0*/  VIADD R12, R10, 0xfffffffa ;  /* 0xfffffffa0a0c7836 */ /* 0x000fe20000000000 */
[----:B------:R-:W-:Y:S01]  /*01b0*/  BSSY.RECONVERGENT B0, `(.L_x_0) ;  /* 0x0000017000007945 */ /* 0x000fe20003800200 */
[----:B------:R-:W-:Y:S01]  /*01c0*/  IMAD.MOV.U32 R11, RZ, RZ, 0x1 ;  /* 0x00000001ff0b7424 */ /* 0x000fe200078e00ff */
[C---:B------:R-:W-:Y:S01]  /*01d0*/  ISETP.GE.U32.AND P2, PT, R8.reuse, 0x38, PT ;  /* 0x000000380800780c */ /* 0x040fe20003f46070 */
[----:B------:R-:W-:-:S03]  /*01e0*/  VIADD R8, R8, 0x8 ;  /* 0x0000000808087836 */ /* 0x000fc60000000000 */
[CC--:B------:R-:W-:Y:S02]  /*01f0*/  SHF.L.U32 R13, R11.reuse, R12.reuse, RZ ;  /* 0x0000000c0b0d7219 */ /* 0x0c0fe400000006ff */
[----:B------:R-:W-:Y:S02]  /*0200*/  SHF.L.U64.HI R12, R11, R12, RZ ;  /* 0x0000000c0b0c7219 */ /* 0x000fe400000102ff */
[----:B--2---:R-:W-:-:S04]  /*0210*/  LOP3.LUT P0, RZ, R6, R13, RZ, 0xc0, !PT ;  /* 0x0000000d06ff7212 */ /* 0x004fc8000780c0ff */
[----:B------:R-:W-:-:S13]  /*0220*/  LOP3.LUT P0, RZ, R7, R12, RZ, 0xc0, P0 ;  /* 0x0000000c07ff7212 */ /* 0x000fda000000c0ff */
[----:B------:R-:W-:Y:S05]  /*0230*/  @!P0 BRA `(.L_x_1) ;  /* 0x0000000000208947 */ /* 0x000fea0003800000 */
[----:B------:R-:W2:Y:S02]  /*0240*/  LDG.E.64 R6, desc[UR6][R4.64] ;  /* 0x0000000604067981 */ /* 0x000ea4000c1e1b00 */
[----:B--2---:R-:W-:-:S04]  /*0250*/  LOP3.LUT P0, RZ, R6, R13, RZ, 0xc0, !PT ;  /* 0x0000000d06ff7212 */ /* 0x004fc8000780c0ff */
[----:B------:R-:W-:-:S13]  /*0260*/  LOP3.LUT P0, RZ, R7, R12, RZ, 0xc0, P0 ;  /* 0x0000000c07ff7212 */ /* 0x000fda000000c0ff */
[----:B------:R-:W-:Y:S05]  /*0270*/  @P0 BRA `(.L_x_2) ;  /* 0x0000000000280947 */ /* 0x000fea0003800000 */
[----:B------:R-:W-:Y:S02]  /*0280*/  LOP3.LUT R6, R6, R13, RZ, 0xfc, !PT ;  /* 0x0000000d06067212 */ /* 0x000fe400078efcff */
[----:B------:R-:W-:-:S05]  /*0290*/  LOP3.LUT R7, R7, R12, RZ, 0xfc, !PT ;  /* 0x0000000c07077212 */ /* 0x000fca00078efcff */
[----:B------:R1:W-:Y:S01]  /*02a0*/  STG.E.64 desc[UR6][R4.64], R6 ;  /* 0x0000000604007986 */ /* 0x0003e2000c101b06 */
[----:B------:R-:W-:Y:S05]  /*02b0*/  BRA `(.L_x_2) ;  /* 0x0000000000187947 */ /* 0x000fea0003800000 */
.L_x_1:
[----:B------:R-:W2:Y:S02]  /*02c0*/  LDG.E.64 R6, desc[UR6][R4.64] ;  /* 0x0000000604067981 */ /* 0x000ea4000c1e1b00 */
[----:B--2---:R-:W-:-:S04]  /*02d0*/  LOP3.LUT P0, RZ, R6, R13, RZ, 0xc0, !PT ;  /* 0x0000000d06ff7212 */ /* 0x004fc8000780c0ff */
[----:B------:R-:W-:-:S13]  /*02e0*/  LOP3.LUT P0, RZ, R7, R12, RZ, 0xc0, P0 ;  /* 0x0000000c07ff7212 */ /* 0x000fda000000c0ff */
[----:B------:R-:W-:Y:S02]  /*02f0*/  @P0 LOP3.LUT R6, R6, R13, RZ, 0x30, !PT ;  /* 0x0000000d06060212 */ /* 0x000fe400078e30ff */
[----:B------:R-:W-:-:S05]  /*0300*/  @P0 LOP3.LUT R7, R7, R12, RZ, 0x30, !PT ;  /* 0x0000000c07070212 */ /* 0x000fca00078e30ff */
[----:B------:R0:W-:Y:S02]  /*0310*/  @P0 STG.E.64 desc[UR6][R4.64], R6 ;  /* 0x0000000604000986 */ /* 0x0001e4000c101b06 */
.L_x_2:
[----:B------:R-:W-:Y:S05]  /*0320*/  BSYNC.RECONVERGENT B0 ;  /* 0x0000000000007941 */ /* 0x000fea0003800200 */
.L_x_0:
[----:B------:R-:W2:Y:S01]  /*0330*/  LDG.E.64 R12, desc[UR6][R2.64] ;  /* 0x00000006020c7981 */ /* 0x000ea2000c1e1b00 */
[----:B------:R-:W-:Y:S01]  /*0340*/  VIADD R14, R10, 0xfffffffc ;  /* 0xfffffffc0a0e7836 */ /* 0x000fe20000000000 */
[----:B------:R-:W-:Y:S04]  /*0350*/  BSSY.RECONVERGENT B0, `(.L_x_3) ;  /* 0x0000012000007945 */ /* 0x000fe80003800200 */
[CC--:B------:R-:W-:Y:S02]  /*0360*/  SHF.L.U32 R15, R11.reuse, R14.reuse, RZ ;  /* 0x0000000e0b0f7219 */ /* 0x0c0fe400000006ff */
[----:B------:R-:W-:Y:S02]  /*0370*/  SHF.L.U64.HI R14, R11, R14, RZ ;  /* 0x0000000e0b0e7219 */ /* 0x000fe400000102ff */
[----:B--2---:R-:W-:-:S04]  /*0380*/  LOP3.LUT P0, RZ, R12, R15, RZ, 0xc0, !PT ;  /* 0x0000000f0cff7212 */ /* 0x004fc8000780c0ff */
[----:B------:R-:W-:-:S13]  /*0390*/  LOP3.LUT P0, RZ, R13, R14, RZ, 0xc0, P0 ;  /* 0x0000000e0dff7212 */ /* 0x000fda000000c0ff */
[----:B------:R-:W-:Y:S05]  /*03a0*/  @!P0 BRA `(.L_x_4) ;  /* 0x00000000001c8947 */ /* 0x000fea0003800000 */
[----:B------:R-:W-:-:S04]  /*03b0*/  LOP3.LUT P0, RZ, R6, R15, RZ, 0xc0, !PT ;  /* 0x0000000f06ff7212 */ /* 0x000fc8000780c0ff */
[----:B------:R-:W-:-:S13]  /*03c0*/  LOP3.LUT P0, RZ, R7, R14, RZ, 0xc0, P0 ;  /* 0x0000000e07ff7212 */ /* 0x000fda000000c0ff */
[----:B------:R-:W-:Y:S05]  /*03d0*/  @P0 BRA `(.L_x_5) ;  /* 0x0000000000240947 */ /* 0x000fea0003800000 */
[----:B01----:R-:W-:Y:S02]  /*03e0*/  LOP3.LUT R6, R6, R15, RZ, 0xfc, !PT ;  /* 0x0000000f06067212 */ /* 0x003fe400078efcff */
[----:B------:R-:W-:-:S05]  /*03f0*/  LOP3.LUT R7, R7, R14, RZ, 0xfc, !PT ;  /* 0x0000000e07077212 */ /* 0x000fca00078efcff */
[----:B------:R2:W-:Y:S01]  /*0400*/  STG.E.64 desc[UR6][R4.64], R6 ;  /* 0x0000000604007986 */ /* 0x0005e2000c101b06 */
[----:B------:R-:W-:Y:S05]  /*0410*/  BRA `(.L_x_5) ;  /* 0x0000000000147947 */ /* 0x000fea0003800000 */
.L_x_4:
[----:B------:R-:W-:-:S04]  /*0420*/  LOP3.LUT P0, RZ, R6, R15, RZ, 0xc0, !PT ;  /* 0x0000000f06ff7212 */ /* 0x000fc8000780c0ff */
[----:B------:R-:W-:-:S13]  /*0430*/  LOP3.LUT P0, RZ, R7, R14, RZ, 0xc0, P0 ;  /* 0x0000000e07ff7212 */ /* 0x000fda000000c0ff */
[----:B01----:R-:W-:Y:S02]  /*0440*/  @P0 LOP3.LUT R6, R6, R15, RZ, 0x30, !PT ;  /* 0x0000000f06060212 */ /* 0x003fe400078e30ff */
[----:B------:R-:W-:-:S05]  /*0450*/  @P0 LOP3.LUT R7, R7, R14, RZ, 0x30, !PT ;  /* 0x0000000e07070212 */ /* 0x000fca00078e30ff */
[----:B------:R0:W-:Y:S02]  /*0460*/  @P0 STG.E.64 desc[UR6][R4.64], R6 ;  /* 0x0000000604000986 */ /* 0x0001e4000c101b06 */
.L_x_5:
[----:B------:R-:W-:Y:S05]  /*0470*/  BSYNC.RECONVERGENT B0 ;  /* 0x0000000000007941 */ /* 0x000fea0003800200 */
.L_x_3:
[----:B------:R-:W3:Y:S01]  /*0480*/  LDG.E.64 R12, desc[UR6][R2.64] ;  /* 0x00000006020c7981 */ /* 0x000ee2000c1e1b00 */
[----:B------:R-:W-:Y:S01]  /*0490*/  VIADD R14, R10, 0xfffffffe ;  /* 0xfffffffe0a0e7836 */ /* 0x000fe20000000000 */
[----:B------:R-:W-:Y:S04]  /*04a0*/  BSSY.RECONVERGENT B0, `(.L_x_6) ;  /* 0x0000012000007945 */ /* 0x000fe80003800200 */
[CC--:B------:R-:W-:Y:S02]  /*04b0*/  SHF.L.U32 R15, R11.reuse, R14.reuse, RZ ;  /* 0x0000000e0b0f7219 */ /* 0x0c0fe400000006ff */
[----:B------:R-:W-:Y:S02]  /*04c0*/  SHF.L.U64.HI R14, R11, R14, RZ ;  /* 0x0000000e0b0e7219 */ /* 0x000fe400000102ff */
[----:B---3--:R-:W-:-:S04]  /*04d0*/  LOP3.LUT P0, RZ, R12, R15, RZ, 0xc0, !PT ;  /* 0x0000000f0cff7212 */ /* 0x008fc8000780c0ff */
[----:B------:R-:W-:-:S13]  /*04e0*/  LOP3.LUT P0, RZ, R13, R14, RZ, 0xc0, P0 ;  /* 0x0000000e0dff7212 */ /* 0x000fda000000c0ff */
[----:B------:R-:W-:Y:S05]  /*04f0*/  @!P0 BRA `(.L_x_7) ;  /* 0x00000000001c8947 */ /* 0x000fea0003800000 */
[----:B------:R-:W-:-:S04]  /*0500*/  LOP3.LUT P0, RZ, R6, R15, RZ, 0xc0, !PT ;  /* 0x0000000f06ff7212 */ /* 0x000fc8000780c0ff */
[----:B------:R-:W-:-:S13]  /*0510*/  LOP3.LUT P0, RZ, R7, R14, RZ, 0xc0, P0 ;  /* 0x0000000e07ff7212 */ /* 0x000fda000000c0ff */
[----:B------:R-:W-:Y:S05]  /*0520*/  @P0 BRA `(.L_x_8) ;  /* 0x0000000000240947 */ /* 0x000fea0003800000 */
[----:B012---:R-:W-:Y:S02]  /*0530*/  LOP3.LUT R6, R6, R15, RZ, 0xfc, !PT ;  /* 0x0000000f06067212 */ /* 0x007fe400078efcff */
[----:B------:R-:W-:-:S05]  /*0540*/  LOP3.LUT R7, R7, R14, RZ, 0xfc, !PT ;  /* 0x0000000e07077212 */ /* 0x000fca00078efcff */
[----:B------:R3:W-:Y:S01]  /*0550*/  STG.E.64 desc[UR6][R4.64], R6 ;  /* 0x0000000604007986 */ /* 0x0007e2000c101b06 */
[----:B------:R-:W-:Y:S05]  /*0560*/  BRA `(.L_x_8) ;  /* 0x0000000000147947 */ /* 0x000fea0003800000 */
.L_x_7:
[----:B------:R-:W-:-:S04]  /*0570*/  LOP3.LUT P0, RZ, R6, R15, RZ, 0xc0, !PT ;  /* 0x0000000f06ff7212 */ /* 0x000fc8000780c0ff */
[----:B------:R-:W-:-:S13]  /*0580*/  LOP3.LUT P0, RZ, R7, R14, RZ, 0xc0, P0 ;  /* 0x0000000e07ff7212 */ /* 0x000fda000000c0ff */
[----:B012---:R-:W-:Y:S02]  /*0590*/  @P0 LOP3.LUT R6, R6, R15, RZ, 0x30, !PT ;  /* 0x0000000f06060212 */ /* 0x007fe400078e30ff */
[----:B------:R-:W-:-:S05]  /*05a0*/  @P0 LOP3.LUT R7, R7, R14, RZ, 0x30, !PT ;  /* 0x0000000e07070212 */ /* 0x000fca00078e30ff */
[----:B------:R0:W-:Y:S02]  /*05b0*/  @P0 STG.E.64 desc[UR6][R4.64], R6 ;  /* 0x0000000604000986 */ /* 0x0001e4000c101b06 */
.L_x_8:
[----:B------:R-:W-:Y:S05]  /*05c0*/  BSYNC.RECONVERGENT B0 ;  /* 0x0000000000007941 */ /* 0x000fea0003800200 */
.L_x_6:
[----:B------:R-:W4:Y:S01]  /*05d0*/  LDG.E.64 R12, desc[UR6][R2.64] ;  /* 0x00000006020c7981 */ /* 0x000f22000c1e1b00 */
[CC--:B------:R-:W-:Y:S01]  /*05e0*/  SHF.L.U32 R15, R11.reuse, R10.reuse, RZ ;  /* 0x0000000a0b0f7219 */ /* 0x0c0fe200000006ff */
[----:B------:R-:W-:Y:S01]  /*05f0*/  BSSY.RECONVERGENT B0, `(.L_x_9) ;  /* 0x0000011000007945 */ /* 0x000fe20003800200 */
[----:B------:R-:W-:Y:S02]  /*0600*/  SHF.L.U64.HI R14, R11, R10, RZ ;  /* 0x0000000a0b0e7219 */ /* 0x000fe400000102ff */
[----:B----4-:R-:W-:-:S04]  /*0610*/  LOP3.LUT P0, RZ, R12, R15, RZ, 0xc0, !PT ;  /* 0x0000000f0cff7212 */ /* 0x010fc8000780c0ff */
[----:B------:R-:W-:-:S13]  /*0620*/  LOP3.LUT P0, RZ, R13, R14, RZ, 0xc0, P0 ;  /* 0x0000000e0dff7212 */ /* 0x000fda000000c0ff */
[----:B------:R-:W-:Y:S05]  /*0630*/  @!P0 BRA `(.L_x_10) ;  /* 0x00000000001c8947 */ /* 0x000fea0003800000 */
[----:B------:R-:W-:-:S04]  /*0640*/  LOP3.LUT P0, RZ, R6, R15, RZ, 0xc0, !PT ;  /* 0x0000000f06ff7212 */ /* 0x000fc8000780c0ff */
[----:B------:R-:W-:-:S13]  /*0650*/  LOP3.LUT P0, RZ, R7, R14, RZ, 0xc0, P0 ;  /* 0x0000000e07ff7212 */ /* 0x000fda000000c0ff */
[----:B------:R-:W-:Y:S05]  /*0660*/  @P0 BRA `(.L_x_11) ;  /* 0x0000000000240947 */ /* 0x000fea0003800000 */
[----:B0123--:R-:W-:Y:S02]  /*0670*/  LOP3.LUT R6, R6, R15, RZ, 0xfc, !PT ;  /* 0x0000000f06067212 */ /* 0x00ffe400078efcff */
[----:B------:R-:W-:-:S05]  /*0680*/  LOP3.LUT R7, R7, R14, RZ, 0xfc, !PT ;  /* 0x0000000e07077212 */ /* 0x000fca00078efcff */
[----:B------:R4:W-:Y:S01]  /*0690*/  STG.E.64 desc[UR6][R4.64], R6 ;  /* 0x0000000604007986 */ /* 0x0009e2000c101b06 */
[----:B------:R-:W-:Y:S05]  /*06a0*/  BRA `(.L_x_11) ;  /* 0x0000000000147947 */ /* 0x000fea0003800000 */
.L_x_10:
[----:B------:R-:W-:-:S04]  /*06b0*/  LOP3.LUT P0, RZ, R6, R15, RZ, 0xc0, !PT ;  /* 0x0000000f06ff7212 */ /* 0x000fc8000780c0ff */
[----:B------:R-:W-:-:S13]  /*06c0*/  LOP3.LUT P0, RZ, R7, R14, RZ, 0xc0, P0 ;  /* 0x0000000e07ff7212 */ /* 0x000fda000000c0ff */
[----:B0123--:R-:W-:Y:S02]  /*06d0*/  @P0 LOP3.LUT R6, R6, R15, RZ, 0x30, !PT ;  /* 0x0000000f06060212 */ /* 0x00ffe400078e30ff */
[----:B------:R-:W-:-:S05]  /*06e0*/  @P0 LOP3.LUT R7, R7, R14, RZ, 0x30, !PT ;  /* 0x0000000e07070212 */ /* 0x000fca00078e30ff */
[----:B------:R0:W-:Y:S02]  /*06f0*/  @P0 STG.E.64 desc[UR6][R4.64], R6 ;  /* 0x0000000604000986 */ /* 0x0001e4000c101b06 */
.L_x_11:
[----:B------:R-:W-:Y:S05]  /*0700*/  BSYNC.RECONVERGENT B0 ;  /* 0x0000000000007941 */ /* 0x000fea0003800200 */
.L_x_9:
[----:B------:R-:W-:Y:S01]  /*0710*/  VIADD R10, R10, 0x8 ;  /* 0x000000080a0a7836 */ /* 0x000fe20000000000 */
[----:B------:R-:W-:Y:S06]  /*0720*/  @!P2 BRA `(.L_x_12) ;  /* 0xfffffff80098a947 */ /* 0x000fec000383ffff */
[----:B------:R-:W-:Y:S05]  /*0730*/  @P1 BRA `(.L_x_13) ;  /* 0xfffffff800681947 */ /* 0x000fea000383ffff */
[----:B------:R-:W-:Y:S05]  /*0740*/  EXIT ;  /* 0x000000000000794d */ /* 0x000fea0003800000 */
.L_x_14:
[----:B------:R-:W-:-:S00]  /*0750*/  BRA `(.L_x_14) ;  /* 0xfffffffc00fc7947 */ /* 0x000fc0000383ffff */
[----:B------:R-:W-:-:S00]  /*0760*/  NOP ;  /* 0x0000000000007918 */ /* 0x000fc00000000000 */
        /* <DEDUP_REMOVED lines=9> */
.L_x_67:


//--------------------- .text._Z16crossover_doublePyiS_PiS0_ii --------------------------
	.section	.text._Z16crossover_doublePyiS_PiS0_ii,"ax",@progbits
	.align	128
        .global         _Z16crossover_doublePyiS_PiS0_ii
        .type           _Z16crossover_doublePyiS_PiS0_ii,@function
        .size           _Z16crossover_doublePyiS_PiS0_ii,(.L_x_68 - _Z16crossover_doublePyiS_PiS0_ii)
        .other          _Z16crossover_doublePyiS_PiS0_ii,@"STO_CUDA_ENTRY STV_DEFAULT"
_Z16crossover_doublePyiS_PiS0_ii:
.text._Z16crossover_doublePyiS_PiS0_ii:
[----:B------:R-:W-:Y:S01]  /*0000*/  LDC R1, c[0x0][0x37c] ;  /* 0x0000df00ff017b82 */ /* 0x000fe20000000800 */
[----:B------:R-:W0:Y:S07]  /*0010*/  S2R R0, SR_TID.X ;  /* 0x0000000000007919 */ /* 0x000e2e0000002100 */
[----:B------:R-:W0:Y:S01]  /*0020*/  S2UR UR6, SR_CTAID.X ;  /* 0x00000000000679c3 */ /* 0x000e220000002500 */
[----:B------:R-:W1:Y:S07]  /*0030*/  LDCU.64 UR4, c[0x0][0x358] ;  /* 0x00006b00ff0477ac */ /* 0x000e6e0008000a00 */
[----:B------:R-:W0:Y:S08]  /*0040*/  LDC R7, c[0x0][0x360] ;  /* 0x0000d800ff077b82 */ /* 0x000e300000000800 */
[----:B------:R-:W2:Y:S08]  /*0050*/  LDC.64 R4, c[0x0][0x3a0] ;  /* 0x0000e800ff047b82 */ /* 0x000eb00000000a00 */
[----:B------:R-:W3:Y:S01]  /*0060*/  LDC.64 R2, c[0x0][0x398] ;  /* 0x0000e600ff027b82 */ /* 0x000ee20000000a00 */
[----:B0-----:R-:W-:-:S07]  /*0070*/  IMAD R7, R7, UR6, R0 ;  /* 0x0000000607077c24 */ /* 0x001fce000f8e0200 */
[----:B------:R-:W0:Y:S01]  /*0080*/  LDC R27, c[0x0][0x388] ;  /* 0x0000e200ff1b7b82 */ /* 0x000e220000000800 */
[----:B------:R-:W4:Y:S01]  /*0090*/  LDCU UR6, c[0x0][0x3ac] ;  /* 0x00007580ff0677ac */ /* 0x000f220008000800 */
[----:B--2---:R-:W-:-:S06]  /*00a0*/  IMAD.WIDE.U32 R4, R7, 0x4, R4 ;  /* 0x0000000407047825 */ /* 0x004fcc00078e0004 */
[----:B-1----:R1:W5:Y:S01]  /*00b0*/  LDG.E R5, desc[UR4][R4.64] ;  /* 0x0000000404057981 */ /* 0x002362000c1e1900 */
[----:B---3--:R-:W-:-:S05]  /*00c0*/  IMAD.WIDE.U32 R2, R7, 0x4, R2 ;  /* 0x0000000407027825 */ /* 0x008fca00078e0002 */
[----:B------:R1:W5:Y:S01]  /*00d0*/  LDG.E R0, desc[UR4][R2.64] ;  /* 0x0000000402007981 */ /* 0x000362000c1e1900 */
[----:B0-----:R-:W-:-:S05]  /*00e0*/  IMAD R25, R7, R27, RZ ;  /* 0x0000001b07197224 */ /* 0x001fca00078e02ff */
[----:B----4-:R-:W-:-:S13]  /*00f0*/  ISETP.GE.AND P0, PT, R25, UR6, PT ;  /* 0x0000000619007c0c */ /* 0x010fda000bf06270 */
[----:B-1----:R-:W-:Y:S05]  /*0100*/  @P0 EXIT ;  /* 0x000000000000094d */ /* 0x002fea0003800000 */
[----:B------:R-:W0:Y:S01]  /*0110*/  LDCU UR6, c[0x0][0x3a8] ;  /* 0x00007500ff0677ac */ /* 0x000e220008000800 */
[----:B-----5:R-:W-:Y:S01]  /*0120*/  ISETP.GT.AND P3, PT, R0, RZ, PT ;  /* 0x000000ff0000720c */ /* 0x020fe20003f64270 */
[----:B0-----:R-:W0:Y:S08]  /*0130*/  I2F.U32.RP R4, UR6 ;  /* 0x0000000600047d06 */ /* 0x001e300008209000 */
[----:B0-----:R-:W0:Y:S02]  /*0140*/  MUFU.RCP R4, R4 ;  /* 0x0000000400047308 */ /* 0x001e240000001000 */
[----:B0-----:R-:W-:Y:S01]  /*0150*/  VIADD R2, R4, 0xffffffe ;  /* 0x0ffffffe04027836 */ /* 0x001fe20000000000 */
[----:B------:R-:W-:-:S05]  /*0160*/  VIMNMX R4, PT, PT, RZ, R0, !PT ;  /* 0x00000000ff047248 */ /* 0x000fca0007fe0100 */
[----:B------:R0:W1:Y:S01]  /*0170*/  F2I.FTZ.U32.TRUNC.NTZ R3, R2 ;  /* 0x0000000200037305 */ /* 0x000062000021f000 */
[----:B------:R-:W-:Y:S01]  /*0180*/  SHF.R.U32.HI R0, RZ, 0x6, R4 ;  /* 0x00000006ff007819 */ /* 0x000fe20000011604 */
[----:B------:R-:W-:-:S03]  /*0190*/  IMAD.IADD R5, R4, 0x1, R5 ;  /* 0x0000000104057824 */ /* 0x000fc600078e0205 */
[----:B------:R-:W-:Y:S02]  /*01a0*/  SEL R22, R0, RZ, P3 ;  /* 0x000000ff00167207 */ /* 0x000fe40001800000 */
[----:B------:R-:W-:Y:S01]  /*01b0*/  ISETP.NE.U32.AND P3, PT, RZ, UR6, PT ;  /* 0x00000006ff007c0c */ /* 0x000fe2000bf65070 */
[----:B0-----:R-:W-:Y:S02]  /*01c0*/  IMAD.MOV.U32 R2, RZ, RZ, RZ ;  /* 0x000000ffff027224 */ /* 0x001fe400078e00ff */
[----:B-1----:R-:W-:-:S04]  /*01d0*/  IMAD.MOV R9, RZ, RZ, -R3 ;  /* 0x000000ffff097224 */ /* 0x002fc800078e0a03 */
[----:B------:R-:W-:-:S04]  /*01e0*/  IMAD R9, R9, UR6, RZ ;  /* 0x0000000609097c24 */ /* 0x000fc8000f8e02ff */
[----:B------:R-:W-:-:S04]  /*01f0*/  IMAD.HI.U32 R6, R3, R9, R2 ;  /* 0x0000000903067227 */ /* 0x000fc800078e0002 */
[----:B------:R-:W-:Y:S02]  /*0200*/  IMAD.SHL.U32 R2, R27, 0x40, RZ ;  /* 0x000000401b027824 */ /* 0x000fe400078e00ff */
[----:B------:R-:W-:-:S03]  /*0210*/  IMAD.HI.U32 R23, R6, R7, RZ ;  /* 0x0000000706177227 */ /* 0x000fc600078e00ff */
[----:B------:R-:W-:Y:S01]  /*0220*/  ISETP.GT.AND P1, PT, R5, R2, PT ;  /* 0x000000020500720c */ /* 0x000fe20003f24270 */
[----:B------:R-:W-:Y:S02]  /*0230*/  IMAD.MOV R6, RZ, RZ, -R23 ;  /* 0x000000ffff067224 */ /* 0x000fe400078e0a17 */
[----:B------:R-:W-:Y:S02]  /*0240*/  IMAD.MOV.U32 R2, RZ, RZ, 0x0 ;  /* 0x00000000ff027424 */ /* 0x000fe400078e00ff */
[----:B------:R-:W-:Y:S01]  /*0250*/  IMAD R7, R6, UR6, R7 ;  /* 0x0000000606077c24 */ /* 0x000fe2000f8e0207 */
[----:B------:R-:W-:Y:S01]  /*0260*/  SHF.R.S32.HI R6, RZ, 0x1f, R5 ;  /* 0x0000001fff067819 */ /* 0x000fe20000011405 */
[----:B------:R-:W-:-:S03]  /*0270*/  IMAD.MOV.U32 R3, RZ, RZ, 0x1 ;  /* 0x00000001ff037424 */ /* 0x000fc600078e00ff */
[----:B------:R-:W-:-:S13]  /*0280*/  ISETP.GE.U32.AND P0, PT, R7, UR6, PT ;  /* 0x0000000607007c0c */ /* 0x000fda000bf06070 */
[----:B------:R-:W-:Y:S02]  /*0290*/  @P0 VIADD R7, R7, -UR6 ;  /* 0x8000000607070c36 */ /* 0x000fe40008000000 */
[----:B------:R-:W-:-:S03]  /*02a0*/  @P0 VIADD R23, R23, 0x1 ;  /* 0x0000000117170836 */ /* 0x000fc60000000000 */
[----:B------:R-:W-:Y:S02]  /*02b0*/  ISETP.GE.U32.AND P2, PT, R7, UR6, PT ;  /* 0x0000000607007c0c */ /* 0x000fe4000bf46070 */
[----:B------:R-:W-:-:S04]  /*02c0*/  LEA.HI R7, R6, R5, RZ, 0x6 ;  /* 0x0000000506077211 */ /* 0x000fc800078f30ff */
[C---:B------:R-:W-:Y:S01]  /*02d0*/  LOP3.LUT R0, R7.reuse, 0xffffffc0, RZ, 0xc0, !PT ;  /* 0xffffffc007007812 */ /* 0x040fe200078ec0ff */
[----:B------:R-:W-:-:S03]  /*02e0*/  @!P1 IMAD.HI R27, R7, 0x4000000, R2 ;  /* 0x04000000071b9827 */ /* 0x000fc600078e0202 */
[----:B------:R-:W-:Y:S02]  /*02f0*/  IADD3 R0, PT, PT, R5, 0x1, -R0 ;  /* 0x0000000105007810 */ /* 0x000fe40007ffe800 */
[----:B------:R-:W-:Y:S01]  /*0300*/  ISETP.GE.AND P0, PT, R22, R27, PT ;  /* 0x0000001b1600720c */ /* 0x000fe20003f06270 */
[----:B------:R-:W-:Y:S01]  /*0310*/  @P2 VIADD R23, R23, 0x1 ;  /* 0x0000000117172836 */ /* 0x000fe20000000000 */
[----:B------:R-:W-:Y:S02]  /*0320*/  @!P3 LOP3.LUT R23, RZ, UR6, RZ, 0x33, !PT ;  /* 0x00000006ff17bc12 */ /* 0x000fe4000f8e33ff */
[----:B------:R-:W-:-:S09]  /*0330*/  SEL R15, R0, 0x40, !P1 ;  /* 0x00000040000f7807 */ /* 0x000fd20004800000 */
[----:B------:R-:W-:Y:S05]  /*0340*/  @P0 EXIT ;  /* 0x000000000000094d */ /* 0x000fea0003800000 */
[C---:B------:R-:W-:Y:S01]  /*0350*/  LOP3.LUT R14, R4.reuse, 0x3f, RZ, 0xc0, !PT ;  /* 0x0000003f040e7812 */ /* 0x040fe200078ec0ff */
[----:B------:R-:W-:Y:S01]  /*0360*/  IMAD.IADD R2, R15, 0x1, -R4 ;  /* 0x000000010f027824 */ /* 0x000fe200078e0a04 */
[----:B------:R-:W-:Y:S01]  /*0370*/  LOP3.LUT R4, R4, 0x3f, RZ, 0xc, !PT ;  /* 0x0000003f04047812 */ /* 0x000fe200078e0cff */
[----:B------:R-:W-:Y:S02]  /*0380*/  IMAD.MOV.U32 R18, RZ, RZ, -0x2 ;  /* 0xfffffffeff127424 */ /* 0x000fe400078e00ff */
[----:B------:R-:W-:Y:S01]  /*0390*/  IMAD.IADD R0, R14, 0x1, -R15 ;  /* 0x000000010e007824 */ /* 0x000fe200078e0a0f */
[----:B------:R-:W-:Y:S01]  /*03a0*/  LOP3.LUT R2, R2, 0x3, RZ, 0xc0, !PT ;  /* 0x0000000302027812 */ /* 0x000fe200078ec0ff */
[----:B------:R-:W-:Y:S01]  /*03b0*/  VIADD R12, R14, 0x1 ;  /* 0x000000010e0c7836 */ /* 0x000fe20000000000 */
[----:B------:R-:W-:Y:S01]  /*03c0*/  SHF.R.U64 R13, R18, R4, 0xffffffff ;  /* 0xffffffff120d7419 */ /* 0x000fe20000001204 */
[----:B------:R-:W-:Y:S01]  /*03d0*/  VIADD R11, R14, 0x2 ;  /* 0x000000020e0b7836 */ /* 0x000fe20000000000 */
[----:B------:R-:W-:Y:S01]  /*03e0*/  ISETP.GT.U32.AND P1, PT, R0, -0x4, PT ;  /* 0xfffffffc0000780c */ /* 0x000fe20003f24070 */
[----:B------:R-:W-:Y:S01]  /*03f0*/  IMAD.MOV.U32 R9, RZ, RZ, -0x1 ;  /* 0xffffffffff097424 */ /* 0x000fe200078e00ff */
[----:B------:R-:W-:Y:S01]  /*0400*/  IADD3 R0, PT, PT, -R14, -0x2, RZ ;  /* 0xfffffffe0e007810 */ /* 0x000fe20007ffe1ff */
[----:B------:R-:W-:Y:S01]  /*0410*/  IMAD.MOV.U32 R16, RZ, RZ, 0x1 ;  /* 0x00000001ff107424 */ /* 0x000fe200078e00ff */
[----:B------:R-:W-:-:S02]  /*0420*/  LOP3.LUT R7, R12, 0x3f, RZ, 0xc0, !PT ;  /* 0x0000003f0c077812 */ /* 0x000fc400078ec0ff */
[----:B------:R-:W-:Y:S02]  /*0430*/  LOP3.LUT R0, R0, 0x3f, RZ, 0xc0, !PT ;  /* 0x0000003f00007812 */ /* 0x000fe400078ec0ff */
[----:B------:R-:W-:Y:S02]  /*0440*/  LOP3.LUT R5, R11, 0x3f, RZ, 0xc0, !PT ;  /* 0x0000003f0b057812 */ /* 0x000fe400078ec0ff */
[--C-:B------:R-:W-:Y:S02]  /*0450*/  SHF.R.U32.HI R10, RZ, R4, R9.reuse ;  /* 0x00000004ff0a7219 */ /* 0x100fe40000011609 */
[-C--:B------:R-:W-:Y:S02]  /*0460*/  SHF.R.U32.HI R9, RZ, R0.reuse, R9 ;  /* 0x00000000ff097219 */ /* 0x080fe40000011609 */
[C---:B------:R-:W-:Y:S02]  /*0470*/  SHF.R.U64 R8, R18.reuse, R0, 0xffffffff ;  /* 0xffffffff12087419 */ /* 0x040fe40000001200 */
[----:B------:R-:W-:-:S02]  /*0480*/  SHF.L.U64.HI R6, R18, R7, 0xffffffff ;  /* 0xffffffff12067419 */ /* 0x000fc40000010207 */
[C---:B------:R-:W-:Y:S02]  /*0490*/  SHF.L.U64.HI R4, R18.reuse, R5, 0xffffffff ;  /* 0xffffffff12047419 */ /* 0x040fe40000010205 */
[C---:B------:R-:W-:Y:S02]  /*04a0*/  SHF.L.U32 R7, R18.reuse, R7, RZ ;  /* 0x0000000712077219 */ /* 0x040fe400000006ff */
[----:B------:R-:W-:Y:S02]  /*04b0*/  SHF.L.U32 R5, R18, R5, RZ ;  /* 0x0000000512057219 */ /* 0x000fe400000006ff */
[CC--:B------:R-:W-:Y:S02]  /*04c0*/  SHF.L.U64.HI R0, R16.reuse, R11.reuse, RZ ;  /* 0x0000000b10007219 */ /* 0x0c0fe400000102ff */
[----:B------:R-:W-:-:S07]  /*04d0*/  SHF.L.U32 R3, R16, R11, RZ ;  /* 0x0000000b10037219 */ /* 0x000fce00000006ff */
.L_x_39:
[----:B------:R-:W-:Y:S01]  /*04e0*/  ISETP.GE.AND P0, PT, R14, R15, PT ;  /* 0x0000000f0e00720c */ /* 0x000fe20003f06270 */
[----:B------:R-:W-:-:S12]  /*04f0*/  BSSY.RECONVERGENT B1, `(.L_x_15) ;  /* 0x00000ac000017945 */ /* 0x000fd80003800200 */
[----:B01234-:R-:W-:Y:S05]  /*0500*/  @P0 BRA `(.L_x_16) ;  /* 0x0000000800a80947 */ /* 0x01ffea0003800000 */
[----:B------:R-:W0:Y:S01]  /*0510*/  LDC.64 R16, c[0x0][0x390] ;  /* 0x0000e400ff107b82 */ /* 0x000e220000000a00 */
[----:B------:R-:W-:Y:S01]  /*0520*/  ISETP.NE.AND P0, PT, R2, RZ, PT ;  /* 0x000000ff0200720c */ /* 0x000fe20003f05270 */
[--C-:B------:R-:W-:Y:S01]  /*0530*/  IMAD.IADD R21, R23, 0x1, R22.reuse ;  /* 0x0000000117157824 */ /* 0x100fe200078e0216 */
[----:B------:R-:W-:Y:S01]  /*0540*/  BSSY.RECONVERGENT B0, `(.L_x_17) ;  /* 0x0000049000007945 */ /* 0x000fe20003800200 */
[----:B------:R-:W-:Y:S02]  /*0550*/  IMAD.IADD R29, R25, 0x1, R22 ;  /* 0x00000001191d7824 */ /* 0x000fe400078e0216 */
[----:B------:R-:W-:Y:S02]  /*0560*/  IMAD.MOV.U32 R26, RZ, RZ, R14 ;  /* 0x000000ffff1a7224 */ /* 0x000fe400078e000e */
[----:B------:R-:W1:Y:S01]  /*0570*/  LDC.64 R18, c[0x0][0x380] ;  /* 0x0000e000ff127b82 */ /* 0x000e620000000a00 */
[----:B0-----:R-:W-:-:S04]  /*0580*/  IMAD.WIDE R16, R21, 0x8, R16 ;  /* 0x0000000815107825 */ /* 0x001fc800078e0210 */
[----:B-1----:R-:W-:Y:S01]  /*0590*/  IMAD.WIDE R18, R29, 0x8, R18 ;  /* 0x000000081d127825 */ /* 0x002fe200078e0212 */
[----:B------:R-:W-:Y:S06]  /*05a0*/  @!P0 BRA `(.L_x_18) ;  /* 0x0000000400088947 */ /* 0x000fec0003800000 */
[----:B------:R-:W2:Y:S01]  /*05b0*/  LDG.E.64 R20, desc[UR4][R16.64] ;  /* 0x0000000410147981 */ /* 0x000ea2000c1e1b00 */
[----:B------:R-:W-:Y:S01]  /*05c0*/  IMAD.MOV.U32 R31, RZ, RZ, 0x1 ;  /* 0x00000001ff1f7424 */ /* 0x000fe200078e00ff */
[----:B------:R-:W-:Y:S04]  /*05d0*/  BSSY.RECONVERGENT B2, `(.L_x_19) ;  /* 0x0000014000027945 */ /* 0x000fe80003800200 */
        /* <DEDUP_REMOVED lines=13> */
.L_x_20:
[----:B------:R-:W2:Y:S02]  /*06b0*/  LDG.E.64 R20, desc[UR4][R18.64] ;  /* 0x0000000412147981 */ /* 0x000ea4000c1e1b00 */
[----:B--2---:R-:W-:-:S04]  /*06c0*/  LOP3.LUT P0, RZ, R20, R29, RZ, 0xc0, !PT ;  /* 0x0000001d14ff7212 */ /* 0x004fc8000780c0ff */
[----:B------:R-:W-:-:S13]  /*06d0*/  LOP3.LUT P0, RZ, R21, R24, RZ, 0xc0, P0 ;  /* 0x0000001815ff7212 */ /* 0x000fda000000c0ff */
[----:B------:R-:W-:Y:S02]  /*06e0*/  @P0 LOP3.LUT R20, R20, R29, RZ, 0x30, !PT ;  /* 0x0000001d14140212 */ /* 0x000fe400078e30ff */
[----:B------:R-:W-:-:S05]  /*06f0*/  @P0 LOP3.LUT R21, R21, R24, RZ, 0x30, !PT ;  /* 0x0000001815150212 */ /* 0x000fca00078e30ff */
[----:B------:R0:W-:Y:S02]  /*0700*/  @P0 STG.E.64 desc[UR4][R18.64], R20 ;  /* 0x0000001412000986 */ /* 0x0001e4000c101b04 */
.L_x_21:
[----:B------:R-:W-:Y:S05]  /*0710*/  BSYNC.RECONVERGENT B2 ;  /* 0x0000000000027941 */ /* 0x000fea0003800200 */
.L_x_19:
[----:B------:R-:W-:Y:S01]  /*0720*/  ISETP.NE.AND P0, PT, R2, 0x1, PT ;  /* 0x000000010200780c */ /* 0x000fe20003f05270 */
[----:B------:R-:W-:-:S12]  /*0730*/  IMAD.MOV.U32 R26, RZ, RZ, R12 ;  /* 0x000000ffff1a7224 */ /* 0x000fd800078e000c */
[----:B------:R-:W-:Y:S05]  /*0740*/  @!P0 BRA `(.L_x_18) ;  /* 0x0000000000a08947 */ /* 0x000fea0003800000 */
[----:B------:R-:W2:Y:S01]  /*0750*/  LDG.E.64 R28, desc[UR4][R16.64] ;  /* 0x00000004101c7981 */ /* 0x000ea2000c1e1b00 */
[CC--:B------:R-:W-:Y:S01]  /*0760*/  SHF.L.U32 R33, R31.reuse, R12.reuse, RZ ;  /* 0x0000000c1f217219 */ /* 0x0c0fe200000006ff */
[----:B------:R-:W-:Y:S01]  /*0770*/  BSSY.RECONVERGENT B2, `(.L_x_22) ;  /* 0x0000011000027945 */ /* 0x000fe20003800200 */
        /* <DEDUP_REMOVED lines=11> */
.L_x_23:
[----:B------:R-:W-:-:S04]  /*0830*/  LOP3.LUT P0, RZ, R20, R33, RZ, 0xc0, !PT ;  /* 0x0000002114ff7212 */ /* 0x000fc8000780c0ff */
[----:B------:R-:W-:-:S13]  /*0840*/  LOP3.LUT P0, RZ, R21, R24, RZ, 0xc0, P0 ;  /* 0x0000001815ff7212 */ /* 0x000fda000000c0ff */
[----:B01----:R-:W-:Y:S02]  /*0850*/  @P0 LOP3.LUT R20, R20, R7, R13, 0xe0, !PT ;  /* 0x0000000714140212 */ /* 0x003fe400078ee00d */
[----:B------:R-:W-:-:S05]  /*0860*/  @P0 LOP3.LUT R21, R21, R6, R10, 0xe0, !PT ;  /* 0x0000000615150212 */ /* 0x000fca00078ee00a */
[----:B------:R0:W-:Y:S02]  /*0870*/  @P0 STG.E.64 desc[UR4][R18.64], R20 ;  /* 0x0000001412000986 */ /* 0x0001e4000c101b04 */
.L_x_24:
[----:B------:R-:W-:Y:S05]  /*0880*/  BSYNC.RECONVERGENT B2 ;  /* 0x0000000000027941 */ /* 0x000fea0003800200 */
.L_x_22:
[----:B------:R-:W-:Y:S01]  /*0890*/  ISETP.NE.AND P0, PT, R2, 0x2, PT ;  /* 0x000000020200780c */ /* 0x000fe20003f05270 */
[----:B------:R-:W-:-:S12]  /*08a0*/  IMAD.MOV.U32 R26, RZ, RZ, R11 ;  /* 0x000000ffff1a7224 */ /* 0x000fd800078e000b */
[----:B------:R-:W-:Y:S05]  /*08b0*/  @!P0 BRA `(.L_x_18) ;  /* 0x0000000000448947 */ /* 0x000fea0003800000 */
[----:B------:R-:W3:Y:S01]  /*08c0*/  LDG.E.64 R28, desc[UR4][R16.64] ;  /* 0x00000004101c7981 */ /* 0x000ee2000c1e1b00 */
[----:B------:R-:W-:Y:S01]  /*08d0*/  VIADD R26, R14, 0x3 ;  /* 0x000000030e1a7836 */ /* 0x000fe20000000000 */
        /* <DEDUP_REMOVED lines=10> */
.L_x_25:
[----:B------:R-:W-:-:S04]  /*0980*/  LOP3.LUT P0, RZ, R20, R3, RZ, 0xc0, !PT ;  /* 0x0000000314ff7212 */ /* 0x000fc8000780c0ff */
[----:B------:R-:W-:-:S13]  /*0990*/  LOP3.LUT P0, RZ, R21, R0, RZ, 0xc0, P0 ;  /* 0x0000000015ff7212 */ /* 0x000fda000000c0ff */
[----:B012---:R-:W-:Y:S02]  /*09a0*/  @P0 LOP3.LUT R20, R20, R5, R8, 0xe0, !PT ;  /* 0x0000000514140212 */ /* 0x007fe400078ee008 */
[----:B------:R-:W-:-:S05]  /*09b0*/  @P0 LOP3.LUT R21, R21, R4, R9, 0xe0, !PT ;  /* 0x0000000415150212 */ /* 0x000fca00078ee009 */
[----:B------:R4:W-:Y:S02]  /*09c0*/  @P0 STG.E.64 desc[UR4][R18.64], R20 ;  /* 0x0000001412000986 */ /* 0x0009e4000c101b04 */
.L_x_18:
[----:B------:R-:W-:Y:S05]  /*09d0*/  BSYNC.RECONVERGENT B0 ;  /* 0x0000000000007941 */ /* 0x000fea0003800200 */
.L_x_17:
[----:B------:R-:W-:Y:S05]  /*09e0*/  @P1 BRA `(.L_x_16) ;  /* 0x0000000400701947 */ /* 0x000fea0003800000 */
[C---:B------:R-:W-:Y:S02]  /*09f0*/  IMAD.IADD R24, R26.reuse, 0x1, -R15 ;  /* 0x000000011a187824 */ /* 0x040fe400078e0a0f */
[----:B------:R-:W-:-:S07]  /*0a00*/  VIADD R26, R26, 0x1 ;  /* 0x000000011a1a7836 */ /* 0x000fce0000000000 */
.L_x_38:
[----:B01234-:R-:W2:Y:S01]  /*0a10*/  LDG.E.64 R20, desc[UR4][R16.64] ;  /* 0x0000000410147981 */ /* 0x01fea2000c1e1b00 */
[----:B------:R-:W-:Y:S01]  /*0a20*/  VIADD R28, R26, 0xffffffff ;  /* 0xffffffff1a1c7836 */ /* 0x000fe20000000000 */
[----:B------:R-:W-:Y:S01]  /*0a30*/  BSSY.RECONVERGENT B0, `(.L_x_26) ;  /* 0x0000017000007945 */ /* 0x000fe20003800200 */
[----:B------:R-:W-:Y:S02]  /*0a40*/  IMAD.MOV.U32 R29, RZ, RZ, 0x1 ;  /* 0x00000001ff1d7424 */ /* 0x000fe400078e00ff */
[----:B------:R-:W-:-:S03]  /*0a50*/  VIADD R24, R24, 0x4 ;  /* 0x0000000418187836 */ /* 0x000fc60000000000 */
[CC--:B------:R-:W-:Y:S02]  /*0a60*/  SHF.L.U32 R31, R29.reuse, R28.reuse, RZ ;  /* 0x0000001c1d1f7219 */ /* 0x0c0fe400000006ff */
[----:B------:R-:W-:Y:S02]  /*0a70*/  SHF.L.U64.HI R28, R29, R28, RZ ;  /* 0x0000001c1d1c7219 */ /* 0x000fe400000102ff */
[----:B------:R-:W-:Y:S02]  /*0a80*/  ISETP.NE.AND P2, PT, R24, RZ, PT ;  /* 0x000000ff1800720c */ /* 0x000fe40003f45270 */
        /* <DEDUP_REMOVED lines=11> */
.L_x_27:
[----:B------:R-:W2:Y:S02]  /*0b40*/  LDG.E.64 R20, desc[UR4][R18.64] ;  /* 0x0000000412147981 */ /* 0x000ea4000c1e1b00 */
[----:B--2---:R-:W-:-:S04]  /*0b50*/  LOP3.LUT P0, RZ, R20, R31, RZ, 0xc0, !PT ;  /* 0x0000001f14ff7212 */ /* 0x004fc8000780c0ff */
[----:B------:R-:W-:-:S13]  /*0b60*/  LOP3.LUT P0, RZ, R21, R28, RZ, 0xc0, P0 ;  /* 0x0000001c15ff7212 */ /* 0x000fda000000c0ff */
[----:B------:R-:W-:Y:S02]  /*0b70*/  @P0 LOP3.LUT R20, R20, R31, RZ, 0x30, !PT ;  /* 0x0000001f14140212 */ /* 0x000fe400078e30ff */
[----:B------:R-:W-:-:S05]  /*0b80*/  @P0 LOP3.LUT R21, R21, R28, RZ, 0x30, !PT ;  /* 0x0000001c15150212 */ /* 0x000fca00078e30ff */
[----:B------:R0:W-:Y:S02]  /*0b90*/  @P0 STG.E.64 desc[UR4][R18.64], R20 ;  /* 0x0000001412000986 */ /* 0x0001e4000c101b04 */
.L_x_28:
[----:B------:R-:W-:Y:S05]  /*0ba0*/  BSYNC.RECONVERGENT B0 ;  /* 0x0000000000007941 */ /* 0x000fea0003800200 */
.L_x_26:
[----:B------:R-:W2:Y:S01]  /*0bb0*/  LDG.E.64 R30, desc[UR4][R16.64] ;  /* 0x00000004101e7981 */ /* 0x000ea2000c1e1b00 */
[CC--:B------:R-:W-:Y:S01]  /*0bc0*/  SHF.L.U32 R33, R29.reuse, R26.reuse, RZ ;  /* 0x0000001a1d217219 */ /* 0x0c0fe200000006ff */
[----:B------:R-:W-:Y:S03]  /*0bd0*/  BSSY.RECONVERGENT B0, `(.L_x_29) ;  /* 0x0000011000007945 */ /* 0x000fe60003800200 */
[----:B--2---:R-:W-:Y:S02]  /*0be0*/  LOP3.LUT P0, RZ, R30, R33, RZ, 0xc0, !PT ;  /* 0x000000211eff7212 */ /* 0x004fe4000780c0ff */
[----:B------:R-:W-:-:S04]  /*0bf0*/  SHF.L.U64.HI R30, R29, R26, RZ ;  /* 0x0000001a1d1e7219 */ /* 0x000fc800000102ff */
        /* <DEDUP_REMOVED lines=9> */
.L_x_30:
[----:B------:R-:W-:-:S04]  /*0c90*/  LOP3.LUT P0, RZ, R20, R33, RZ, 0xc0, !PT ;  /* 0x0000002114ff7212 */ /* 0x000fc8000780c0ff */
[----:B------:R-:W-:-:S13]  /*0ca0*/  LOP3.LUT P0, RZ, R21, R30, RZ, 0xc0, P0 ;  /* 0x0000001e15ff7212 */ /* 0x000fda000000c0ff */
[----:B01----:R-:W-:Y:S02]  /*0cb0*/  @P0 LOP3.LUT R20, R20, R33, RZ, 0x30, !PT ;  /* 0x0000002114140212 */ /* 0x003fe400078e30ff */
[----:B------:R-:W-:-:S05]  /*0cc0*/  @P0 LOP3.LUT R21, R21, R30, RZ, 0x30, !PT ;  /* 0x0000001e15150212 */ /* 0x000fca00078e30ff */
[----:B------:R0:W-:Y:S02]  /*0cd0*/  @P0 STG.E.64 desc[UR4][R18.64], R20 ;  /* 0x0000001412000986 */ /* 0x0001e4000c101b04 */
.L_x_31:
[----:B------:R-:W-:Y:S05]  /*0ce0*/  BSYNC.RECONVERGENT B0 ;  /* 0x0000000000007941 */ /* 0x000fea0003800200 */
.L_x_29:
        /* <DEDUP_REMOVED lines=15> */
.L_x_33:
[----:B------:R-:W-:-:S04]  /*0de0*/  LOP3.LUT P0, RZ, R20, R33, RZ, 0xc0, !PT ;  /* 0x0000002114ff7212 */ /* 0x000fc8000780c0ff */
[----:B------:R-:W-:-:S13]  /*0df0*/  LOP3.LUT P0, RZ, R21, R28, RZ, 0xc0, P0 ;  /* 0x0000001c15ff7212 */ /* 0x000fda000000c0ff */
[----:B012---:R-:W-:Y:S02]  /*0e00*/  @P0 LOP3.LUT R20, R20, R33, RZ, 0x30, !PT ;  /* 0x0000002114140212 */ /* 0x007fe400078e30ff */
[----:B------:R-:W-:-:S05]  /*0e10*/  @P0 LOP3.LUT R21, R21, R28, RZ, 0x30, !PT ;  /* 0x0000001c15150212 */ /* 0x000fca00078e30ff */
[----:B------:R4:W-:Y:S02]  /*0e20*/  @P0 STG.E.64 desc[UR4][R18.64], R20 ;  /* 0x0000001412000986 */ /* 0x0009e4000c101b04 */
.L_x_34:
[----:B------:R-:W-:Y:S05]  /*0e30*/  BSYNC.RECONVERGENT B0 ;  /* 0x0000000000007941 */ /* 0x000fea0003800200 */
.L_x_32:
[----:B------:R-:W5:Y:S01]  /*0e40*/  LDG.E.64 R30, desc[UR4][R16.64] ;  /* 0x00000004101e7981 */ /* 0x000f62000c1e1b00 */
[----:B------:R-:W-:Y:S01]  /*0e50*/  VIADD R28, R26, 0x2 ;  /* 0x000000021a1c7836 */ /* 0x000fe20000000000 */
[----:B------:R-:W-:Y:S04]  /*0e60*/  BSSY.RECONVERGENT B0, `(.L_x_35) ;  /* 0x0000012000007945 */ /* 0x000fe80003800200 */
[CC--:B------:R-:W-:Y:S02]  /*0e70*/  SHF.L.U32 R33, R29.reuse, R28.reuse, RZ ;  /* 0x0000001c1d217219 */ /* 0x0c0fe400000006ff */
[----:B------:R-:W-:Y:S02]  /*0e80*/  SHF.L.U64.HI R28, R29, R28, RZ ;  /* 0x0000001c1d1c7219 */ /* 0x000fe400000102ff */
[----:B-----5:R-:W-:-:S04]  /*0e90*/  LOP3.LUT P0, RZ, R30, R33, RZ, 0xc0, !PT ;  /* 0x000000211eff7212 */ /* 0x020fc8000780c0ff */
[----:B------:R-:W-:-:S13]  /*0ea0*/  LOP3.LUT P0, RZ, R31, R28, RZ, 0xc0, P0 ;  /* 0x0000001c1fff7212 */ /* 0x000fda000000c0ff */
[----:B------:R-:W-:Y:S05]  /*0eb0*/  @!P0 BRA `(.L_x_36) ;  /* 0x00000000001c8947 */ /* 0x000fea0003800000 */
[----:B------:R-:W-:-:S04]  /*0ec0*/  LOP3.LUT P0, RZ, R20, R33, RZ, 0xc0, !PT ;  /* 0x0000002114ff7212 */ /* 0x000fc8000780c0ff */
[----:B------:R-:W-:-:S13]  /*0ed0*/  LOP3.LUT P0, RZ, R21, R28, RZ, 0xc0, P0 ;  /* 0x0000001c15ff7212 */ /* 0x000fda000000c0ff */
[----:B------:R-:W-:Y:S05]  /*0ee0*/  @P0 BRA `(.L_x_37) ;  /* 0x0000000000240947 */ /* 0x000fea0003800000 */
[----:B01234-:R-:W-:Y:S02]  /*0ef0*/  LOP3.LUT R20, R20, R33, RZ, 0xfc, !PT ;  /* 0x0000002114147212 */ /* 0x01ffe400078efcff */
[----:B------:R-:W-:-:S05]  /*0f00*/  LOP3.LUT R21, R21, R28, RZ, 0xfc, !PT ;  /* 0x0000001c15157212 */ /* 0x000fca00078efcff */
[----:B------:R0:W-:Y:S01]  /*0f10*/  STG.E.64 desc[UR4][R18.64], R20 ;  /* 0x0000001412007986 */ /* 0x0001e2000c101b04 */
[----:B------:R-:W-:Y:S05]  /*0f20*/  BRA `(.L_x_37) ;  /* 0x0000000000147947 */ /* 0x000fea0003800000 */
.L_x_36:
[----:B------:R-:W-:-:S04]  /*0f30*/  LOP3.LUT P0, RZ, R20, R33, RZ, 0xc0, !PT ;  /* 0x0000002114ff7212 */ /* 0x000fc8000780c0ff */
[----:B------:R-:W-:-:S13]  /*0f40*/  LOP3.LUT P0, RZ, R21, R28, RZ, 0xc0, P0 ;  /* 0x0000001c15ff7212 */ /* 0x000fda000000c0ff */
[----:B01234-:R-:W-:Y:S02]  /*0f50*/  @P0 LOP3.LUT R20, R20, R33, RZ, 0x30, !PT ;  /* 0x0000002114140212 */ /* 0x01ffe400078e30ff */
[----:B------:R-:W-:-:S05]  /*0f60*/  @P0 LOP3.LUT R21, R21, R28, RZ, 0x30, !PT ;  /* 0x0000001c15150212 */ /* 0x000fca00078e30ff */
[----:B------:R0:W-:Y:S02]  /*0f70*/  @P0 STG.E.64 desc[UR4][R18.64], R20 ;  /* 0x0000001412000986 */ /* 0x0001e4000c101b04 */
.L_x_37:
[----:B------:R-:W-:Y:S05]  /*0f80*/  BSYNC.RECONVERGENT B0 ;  /* 0x0000000000007941 */ /* 0x000fea0003800200 */
.L_x_35:
[----:B------:R-:W-:Y:S01]  /*0f90*/  VIADD R26, R26, 0x4 ;  /* 0x000000041a1a7836 */ /* 0x000fe20000000000 */
[----:B------:R-:W-:Y:S06]  /*0fa0*/  @P2 BRA `(.L_x_38) ;  /* 0xfffffff800982947 */ /* 0x000fec000383ffff */
.L_x_16:
[----:B------:R-:W-:Y:S05]  /*0fb0*/  BSYNC.RECONVERGENT B1 ;  /* 0x0000000000017941 */ /* 0x000fea0003800200 */
.L_x_15:
[----:B------:R-:W-:-:S05]  /*0fc0*/  VIADD R22, R22, 0x1 ;  /* 0x0000000116167836 */ /* 0x000fca0000000000 */
[----:B------:R-:W-:-:S13]  /*0fd0*/  ISETP.NE.AND P0, PT, R22, R27, PT ;  /* 0x0000001b1600720c */ /* 0x000fda0003f05270 */
[----:B------:R-:W-:Y:S05]  /*0fe0*/  @P0 BRA `(.L_x_39) ;  /* 0xfffffff4003c0947 */ /* 0x000fea000383ffff */
[----:B------:R-:W-:Y:S05]  /*0ff0*/  EXIT ;  /* 0x000000000000794d */ /* 0x000fea0003800000 */
.L_x_40:
        /* <DEDUP_REMOVED lines=16> */
.L_x_68:


//--------------------- .text._Z16crossover_singlePyiS_Piii --------------------------
	.section	.text._Z16crossover_singlePyiS_Piii,"ax",@progbits
	.align	128
        .global         _Z16crossover_singlePyiS_Piii
        .type           _Z16crossover_singlePyiS_Piii,@function
        .size           _Z16crossover_singlePyiS_Piii,(.L_x_69 - _Z16crossover_singlePyiS_Piii)
        .other          _Z16crossover_singlePyiS_Piii,@"STO_CUDA_ENTRY STV_DEFAULT"
_Z16crossover_singlePyiS_Piii:
.text._Z16crossover_singlePyiS_Piii:
[----:B------:R-:W-:Y:S01]  /*0000*/  LDC R1, c[0x0][0x37c] ;  /* 0x0000df00ff017b82 */ /* 0x000fe20000000800 */
[----:B------:R-:W0:Y:S07]  /*0010*/  S2R R0, SR_TID.X ;  /* 0x0000000000007919 */ /* 0x000e2e0000002100 */
[----:B------:R-:W0:Y:S01]  /*0020*/  S2UR UR6, SR_CTAID.X ;  /* 0x00000000000679c3 */ /* 0x000e220000002500 */
[----:B------:R-:W1:Y:S01]  /*0030*/  LDCU.64 UR4, c[0x0][0x358] ;  /* 0x00006b00ff0477ac */ /* 0x000e620008000a00 */
[----:B------:R-:W2:Y:S06]  /*0040*/  LDCU UR7, c[0x0][0x3a4] ;  /* 0x00007480ff0777ac */ /* 0x000eac0008000800 */
[----:B------:R-:W0:Y:S08]  /*0050*/  LDC R5, c[0x0][0x360] ;  /* 0x0000d800ff057b82 */ /* 0x000e300000000800 */
[----:B------:R-:W3:Y:S01]  /*0060*/  LDC.64 R2, c[0x0][0x398] ;  /* 0x0000e600ff027b82 */ /* 0x000ee20000000a00 */
[----:B0-----:R-:W-:Y:S01]  /*0070*/  IMAD R5, R5, UR6, R0 ;  /* 0x0000000605057c24 */ /* 0x001fe2000f8e0200 */
[----:B------:R-:W0:Y:S03]  /*0080*/  LDCU UR6, c[0x0][0x388] ;  /* 0x00007100ff0677ac */ /* 0x000e260008000800 */
[----:B---3--:R-:W-:-:S05]  /*0090*/  IMAD.WIDE.U32 R2, R5, 0x4, R2 ;  /* 0x0000000405027825 */ /* 0x008fca00078e0002 */
[----:B-1----:R1:W5:Y:S01]  /*00a0*/  LDG.E R0, desc[UR4][R2.64] ;  /* 0x0000000402007981 */ /* 0x002362000c1e1900 */
[----:B0-----:R-:W-:-:S05]  /*00b0*/  IMAD R21, R5, UR6, RZ ;  /* 0x0000000605157c24 */ /* 0x001fca000f8e02ff */
[----:B--2---:R-:W-:-:S13]  /*00c0*/  ISETP.GE.AND P0, PT, R21, UR7, PT ;  /* 0x0000000715007c0c */ /* 0x004fda000bf06270 */
[----:B-1----:R-:W-:Y:S05]  /*00d0*/  @P0 EXIT ;  /* 0x000000000000094d */ /* 0x002fea0003800000 */
[----:B------:R-:W0:Y:S01]  /*00e0*/  LDCU UR7, c[0x0][0x3a0] ;  /* 0x00007400ff0777ac */ /* 0x000e220008000800 */
[----:B------:R-:W-:Y:S01]  /*00f0*/  IMAD.MOV.U32 R2, RZ, RZ, RZ ;  /* 0x000000ffff027224 */ /* 0x000fe200078e00ff */
[----:B-----5:R-:W-:Y:S01]  /*0100*/  ISETP.GT.AND P2, PT, R0, RZ, PT ;  /* 0x000000ff0000720c */ /* 0x020fe20003f44270 */
[----:B0-----:R-:W0:Y:S08]  /*0110*/  I2F.U32.RP R4, UR7 ;  /* 0x0000000700047d06 */ /* 0x001e300008209000 */
[----:B0-----:R-:W0:Y:S02]  /*0120*/  MUFU.RCP R4, R4 ;  /* 0x0000000400047308 */ /* 0x001e240000001000 */
[----:B0-----:R-:W-:-:S06]  /*0130*/  VIADD R3, R4, 0xffffffe ;  /* 0x0ffffffe04037836 */ /* 0x001fcc0000000000 */
[----:B------:R-:W0:Y:S02]  /*0140*/  F2I.FTZ.U32.TRUNC.NTZ R3, R3 ;  /* 0x0000000300037305 */ /* 0x000e24000021f000 */
[----:B0-----:R-:W-:-:S04]  /*0150*/  IMAD.MOV R7, RZ, RZ, -R3 ;  /* 0x000000ffff077224 */ /* 0x001fc800078e0a03 */
[----:B------:R-:W-:-:S04]  /*0160*/  IMAD R7, R7, UR7, RZ ;  /* 0x0000000707077c24 */ /* 0x000fc8000f8e02ff */
[----:B------:R-:W-:-:S06]  /*0170*/  IMAD.HI.U32 R2, R3, R7, R2 ;  /* 0x0000000703027227 */ /* 0x000fcc00078e0002 */
[----:B------:R-:W-:-:S04]  /*0180*/  IMAD.HI.U32 R19, R2, R5, RZ ;  /* 0x0000000502137227 */ /* 0x000fc800078e00ff */
[----:B------:R-:W-:-:S04]  /*0190*/  IMAD.MOV R2, RZ, RZ, -R19 ;  /* 0x000000ffff027224 */ /* 0x000fc800078e0a13 */
[----:B------:R-:W-:Y:S01]  /*01a0*/  IMAD R5, R2, UR7, R5 ;  /* 0x0000000702057c24 */ /* 0x000fe2000f8e0205 */
[----:B------:R-:W-:-:S04]  /*01b0*/  VIMNMX R2, PT, PT, RZ, R0, !PT ;  /* 0x00000000ff027248 */ /* 0x000fc80007fe0100 */
[----:B------:R-:W-:Y:S02]  /*01c0*/  ISETP.GE.U32.AND P0, PT, R5, UR7, PT ;  /* 0x0000000705007c0c */ /* 0x000fe4000bf06070 */
[----:B------:R-:W-:-:S04]  /*01d0*/  SHF.R.U32.HI R0, RZ, 0x6, R2 ;  /* 0x00000006ff007819 */ /* 0x000fc80000011602 */
[----:B------:R-:W-:Y:S02]  /*01e0*/  SEL R18, R0, RZ, P2 ;  /* 0x000000ff00127207 */ /* 0x000fe40001000000 */
[----:B------:R-:W-:-:S05]  /*01f0*/  ISETP.NE.U32.AND P2, PT, RZ, UR7, PT ;  /* 0x00000007ff007c0c */ /* 0x000fca000bf45070 */
[----:B------:R-:W-:Y:S02]  /*0200*/  @P0 VIADD R5, R5, -UR7 ;  /* 0x8000000705050c36 */ /* 0x000fe40008000000 */
[----:B------:R-:W-:Y:S01]  /*0210*/  @P0 VIADD R19, R19, 0x1 ;  /* 0x0000000113130836 */ /* 0x000fe20000000000 */
[----:B------:R-:W-:Y:S02]  /*0220*/  ISETP.GE.AND P0, PT, R18, UR6, PT ;  /* 0x0000000612007c0c */ /* 0x000fe4000bf06270 */
[----:B------:R-:W-:-:S13]  /*0230*/  ISETP.GE.U32.AND P1, PT, R5, UR7, PT ;  /* 0x0000000705007c0c */ /* 0x000fda000bf26070 */
[----:B------:R-:W-:Y:S01]  /*0240*/  @P1 VIADD R19, R19, 0x1 ;  /* 0x0000000113131836 */ /* 0x000fe20000000000 */
[----:B------:R-:W-:Y:S01]  /*0250*/  @!P2 LOP3.LUT R19, RZ, UR7, RZ, 0x33, !PT ;  /* 0x00000007ff13ac12 */ /* 0x000fe2000f8e33ff */
[----:B------:R-:W-:Y:S06]  /*0260*/  @P0 EXIT ;  /* 0x000000000000094d */ /* 0x000fec0003800000 */
[C-C-:B------:R-:W-:Y:S02]  /*0270*/  IMAD R0, R18.reuse, 0x40, -R2.reuse ;  /* 0x0000004012007824 */ /* 0x140fe400078e0a02 */
[--C-:B------:R-:W-:Y:S02]  /*0280*/  IMAD R11, R18, -0x40, R2.reuse ;  /* 0xffffffc0120b7824 */ /* 0x100fe400078e0202 */
[----:B------:R-:W-:Y:S02]  /*0290*/  VIADD R0, R0, 0x3f ;  /* 0x0000003f00007836 */ /* 0x000fe40000000000 */
[----:B------:R-:W-:Y:S02]  /*02a0*/  IMAD.MOV.U32 R3, RZ, RZ, 0x1 ;  /* 0x00000001ff037424 */ /* 0x000fe400078e00ff */
[C---:B------:R-:W-:Y:S01]  /*02b0*/  VIADD R8, R11.reuse, 0x1 ;  /* 0x000000010b087836 */ /* 0x040fe20000000000 */
[----:B------:R-:W-:Y:S01]  /*02c0*/  ISETP.GE.U32.AND P1, PT, R0, 0x3, PT ;  /* 0x000000030000780c */ /* 0x000fe20003f26070 */
[----:B------:R-:W-:Y:S01]  /*02d0*/  VIADD R6, R11, 0x2 ;  /* 0x000000020b067836 */ /* 0x000fe20000000000 */
[CC--:B------:R-:W-:Y:S01]  /*02e0*/  SHF.L.U64.HI R10, R3.reuse, R11.reuse, RZ ;  /* 0x0000000b030a7219 */ /* 0x0c0fe200000102ff */
[----:B------:R-:W-:Y:S01]  /*02f0*/  IMAD.MOV R9, RZ, RZ, -R2 ;  /* 0x000000ffff097224 */ /* 0x000fe200078e0a02 */
[----:B------:R-:W-:Y:S01]  /*0300*/  SHF.L.U32 R7, R3, R11, RZ ;  /* 0x0000000b03077219 */ /* 0x000fe200000006ff */
[----:B------:R-:W-:Y:S01]  /*0310*/  VIADD R4, R11, 0x3 ;  /* 0x000000030b047836 */ /* 0x000fe20000000000 */
[----:B------:R-:W-:-:S02]  /*0320*/  SHF.L.U64.HI R2, R3, R8, RZ ;  /* 0x0000000803027219 */ /* 0x000fc400000102ff */
[C---:B------:R-:W-:Y:S02]  /*0330*/  SHF.L.U32 R5, R3.reuse, R8, RZ ;  /* 0x0000000803057219 */ /* 0x040fe400000006ff */
[-C--:B------:R-:W-:Y:S02]  /*0340*/  SHF.L.U64.HI R0, R3, R6.reuse, RZ ;  /* 0x0000000603007219 */ /* 0x080fe400000102ff */
[----:B------:R-:W-:Y:S02]  /*0350*/  LOP3.LUT R9, R9, 0x3, RZ, 0xc0, !PT ;  /* 0x0000000309097812 */ /* 0x000fe400078ec0ff */
[----:B------:R-:W-:-:S07]  /*0360*/  SHF.L.U32 R3, R3, R6, RZ ;  /* 0x0000000603037219 */ /* 0x000fce00000006ff */
.L_x_65:
[----:B------:R-:W-:Y:S01]  /*0370*/  ISETP.GT.AND P0, PT, R11, 0x3f, PT ;  /* 0x0000003f0b00780c */ /* 0x000fe20003f04270 */
        /* <DEDUP_REMOVED lines=13> */
[----:B------:R-:W-:Y:S01]  /*0450*/  BSSY.RECONVERGENT B2, `(.L_x_45) ;  /* 0x0000012000027945 */ /* 0x000fe20003800200 */
        /* <DEDUP_REMOVED lines=11> */
.L_x_46:
[----:B------:R-:W2:Y:S02]  /*0510*/  LDG.E.64 R16, desc[UR4][R14.64] ;  /* 0x000000040e107981 */ /* 0x000ea4000c1e1b00 */
[----:B--2---:R-:W-:-:S04]  /*0520*/  LOP3.LUT P0, RZ, R16, R7, RZ, 0xc0, !PT ;  /* 0x0000000710ff7212 */ /* 0x004fc8000780c0ff */
[----:B------:R-:W-:-:S13]  /*0530*/  LOP3.LUT P0, RZ, R17, R10, RZ, 0xc0, P0 ;  /* 0x0000000a11ff7212 */ /* 0x000fda000000c0ff */
[----:B------:R-:W-:Y:S02]  /*0540*/  @P0 LOP3.LUT R16, R16, R7, RZ, 0x30, !PT ;  /* 0x0000000710100212 */ /* 0x000fe400078e30ff */
[----:B------:R-:W-:-:S05]  /*0550*/  @P0 LOP3.LUT R17, R17, R10, RZ, 0x30, !PT ;  /* 0x0000000a11110212 */ /* 0x000fca00078e30ff */
[----:B------:R0:W-:Y:S02]  /*0560*/  @P0 STG.E.64 desc[UR4][R14.64], R16 ;  /* 0x000000100e000986 */ /* 0x0001e4000c101b04 */
.L_x_47:
[----:B------:R-:W-:Y:S05]  /*0570*/  BSYNC.RECONVERGENT B2 ;  /* 0x0000000000027941 */ /* 0x000fea0003800200 */
.L_x_45:
[----:B------:R-:W-:Y:S01]  /*0580*/  ISETP.NE.AND P0, PT, R9, 0x1, PT ;  /* 0x000000010900780c */ /* 0x000fe20003f05270 */
[----:B------:R-:W-:-:S12]  /*0590*/  IMAD.MOV.U32 R20, RZ, RZ, R8 ;  /* 0x000000ffff147224 */ /* 0x000fd800078e0008 */
[----:B------:R-:W-:Y:S05]  /*05a0*/  @!P0 BRA `(.L_x_44) ;  /* 0x0000000000a08947 */ /* 0x000fea0003800000 */
[----:B------:R-:W2:Y:S01]  /*05b0*/  LDG.E.64 R22, desc[UR4][R12.64] ;  /* 0x000000040c167981 */ /* 0x000ea2000c1e1b00 */
[----:B------:R-:W-:Y:S01]  /*05c0*/  BSSY.RECONVERGENT B2, `(.L_x_48) ;  /* 0x0000010000027945 */ /* 0x000fe20003800200 */
        /* <DEDUP_REMOVED lines=10> */
.L_x_49:
[----:B------:R-:W-:-:S04]  /*0670*/  LOP3.LUT P0, RZ, R16, R5, RZ, 0xc0, !PT ;  /* 0x0000000510ff7212 */ /* 0x000fc8000780c0ff */
[----:B------:R-:W-:-:S13]  /*0680*/  LOP3.LUT P0, RZ, R17, R2, RZ, 0xc0, P0 ;  /* 0x0000000211ff7212 */ /* 0x000fda000000c0ff */
[----:B01----:R-:W-:Y:S02]  /*0690*/  @P0 LOP3.LUT R16, R16, R5, RZ, 0x30, !PT ;  /* 0x0000000510100212 */ /* 0x003fe400078e30ff */
[----:B------:R-:W-:-:S05]  /*06a0*/  @P0 LOP3.LUT R17, R17, R2, RZ, 0x30, !PT ;  /* 0x0000000211110212 */ /* 0x000fca00078e30ff */
[----:B------:R0:W-:Y:S02]  /*06b0*/  @P0 STG.E.64 desc[UR4][R14.64], R16 ;  /* 0x000000100e000986 */ /* 0x0001e4000c101b04 */
.L_x_50:
[----:B------:R-:W-:Y:S05]  /*06c0*/  BSYNC.RECONVERGENT B2 ;  /* 0x0000000000027941 */ /* 0x000fea0003800200 */
.L_x_48:
[----:B------:R-:W-:Y:S01]  /*06d0*/  ISETP.NE.AND P0, PT, R9, 0x2, PT ;  /* 0x000000020900780c */ /* 0x000fe20003f05270 */
[----:B------:R-:W-:-:S12]  /*06e0*/  IMAD.MOV.U32 R20, RZ, RZ, R6 ;  /* 0x000000ffff147224 */ /* 0x000fd800078e0006 */
[----:B------:R-:W-:Y:S05]  /*06f0*/  @!P0 BRA `(.L_x_44) ;  /* 0x00000000004c8947 */ /* 0x000fea0003800000 */
[----:B------:R-:W3:Y:S02]  /*0700*/  LDG.E.64 R22, desc[UR4][R12.64] ;  /* 0x000000040c167981 */ /* 0x000ee4000c1e1b00 */
[----:B---3--:R-:W-:-:S04]  /*0710*/  LOP3.LUT P0, RZ, R22, R3, RZ, 0xc0, !PT ;  /* 0x0000000316ff7212 */ /* 0x008fc8000780c0ff */
[----:B------:R-:W-:-:S13]  /*0720*/  LOP3.LUT P0, RZ, R23, R0, RZ, 0xc0, P0 ;  /* 0x0000000017ff7212 */ /* 0x000fda000000c0ff */
[----:B------:R-:W-:Y:S05]  /*0730*/  @!P0 BRA `(.L_x_51) ;  /* 0x0000000000248947 */ /* 0x000fea0003800000 */
[----:B------:R-:W-:Y:S01]  /*0740*/  LOP3.LUT P0, RZ, R16, R3, RZ, 0xc0, !PT ;  /* 0x0000000310ff7212 */ /* 0x000fe2000780c0ff */
[----:B------:R-:W-:-:S03]  /*0750*/  IMAD.MOV.U32 R20, RZ, RZ, R4 ;  /* 0x000000ffff147224 */ /* 0x000fc600078e0004 */
[----:B------:R-:W-:-:S13]  /*0760*/  LOP3.LUT P0, RZ, R17, R0, RZ, 0xc0, P0 ;  /* 0x0000000011ff7212 */ /* 0x000fda000000c0ff */
[----:B------:R-:W-:Y:S05]  /*0770*/  @P0 BRA `(.L_x_44) ;  /* 0x00000000002c0947 */ /* 0x000fea0003800000 */
[----:B012---:R-:W-:Y:S01]  /*0780*/  LOP3.LUT R16, R16, R3, RZ, 0xfc, !PT ;  /* 0x0000000310107212 */ /* 0x007fe200078efcff */
[----:B------:R-:W-:Y:S01]  /*0790*/  IMAD.MOV.U32 R20, RZ, RZ, R4 ;  /* 0x000000ffff147224 */ /* 0x000fe200078e0004 */
[----:B------:R-:W-:-:S05]  /*07a0*/  LOP3.LUT R17, R17, R0, RZ, 0xfc, !PT ;  /* 0x0000000011117212 */ /* 0x000fca00078efcff */
[----:B------:R3:W-:Y:S01]  /*07b0*/  STG.E.64 desc[UR4][R14.64], R16 ;  /* 0x000000100e007986 */ /* 0x0007e2000c101b04 */
[----:B------:R-:W-:Y:S05]  /*07c0*/  BRA `(.L_x_44) ;  /* 0x0000000000187947 */ /* 0x000fea0003800000 */
.L_x_51:
[----:B------:R-:W-:Y:S01]  /*07d0*/  LOP3.LUT P0, RZ, R16, R3, RZ, 0xc0, !PT ;  /* 0x0000000310ff7212 */ /* 0x000fe2000780c0ff */
[----:B------:R-:W-:-:S03]  /*07e0*/  IMAD.MOV.U32 R20, RZ, RZ, R4 ;  /* 0x000000ffff147224 */ /* 0x000fc600078e0004 */
[----:B------:R-:W-:-:S13]  /*07f0*/  LOP3.LUT P0, RZ, R17, R0, RZ, 0xc0, P0 ;  /* 0x0000000011ff7212 */ /* 0x000fda000000c0ff */
[----:B012---:R-:W-:Y:S02]  /*0800*/  @P0 LOP3.LUT R16, R16, R3, RZ, 0x30, !PT ;  /* 0x0000000310100212 */ /* 0x007fe400078e30ff */
[----:B------:R-:W-:-:S05]  /*0810*/  @P0 LOP3.LUT R17, R17, R0, RZ, 0x30, !PT ;  /* 0x0000000011110212 */ /* 0x000fca00078e30ff */
[----:B------:R4:W-:Y:S02]  /*0820*/  @P0 STG.E.64 desc[UR4][R14.64], R16 ;  /* 0x000000100e000986 */ /* 0x0009e4000c101b04 */
.L_x_44:
[----:B------:R-:W-:Y:S05]  /*0830*/  BSYNC.RECONVERGENT B0 ;  /* 0x0000000000007941 */ /* 0x000fea0003800200 */
.L_x_43:
[----:B------:R-:W-:Y:S05]  /*0840*/  @!P1 BRA `(.L_x_42) ;  /* 0x0000000400689947 */ /* 0x000fea0003800000 */
[----:B------:R-:W-:-:S07]  /*0850*/  VIADD R20, R20, 0x3 ;  /* 0x0000000314147836 */ /* 0x000fce0000000000 */
.L_x_64:
[----:B01234-:R-:W2:Y:S01]  /*0860*/  LDG.E.64 R16, desc[UR4][R12.64] ;  /* 0x000000040c107981 */ /* 0x01fea2000c1e1b00 */
[----:B------:R-:W-:Y:S01]  /*0870*/  VIADD R22, R20, 0xfffffffd ;  /* 0xfffffffd14167836 */ /* 0x000fe20000000000 */
[----:B------:R-:W-:Y:S01]  /*0880*/  BSSY.RECONVERGENT B0, `(.L_x_52) ;  /* 0x0000015000007945 */ /* 0x000fe20003800200 */
[----:B------:R-:W-:-:S05]  /*0890*/  IMAD.MOV.U32 R23, RZ, RZ, 0x1 ;  /* 0x00000001ff177424 */ /* 0x000fca00078e00ff */
        /* <DEDUP_REMOVED lines=13> */
.L_x_53:
[----:B------:R-:W2:Y:S02]  /*0970*/  LDG.E.64 R16, desc[UR4][R14.64] ;  /* 0x000000040e107981 */ /* 0x000ea4000c1e1b00 */
[----:B--2---:R-:W-:-:S04]  /*0980*/  LOP3.LUT P0, RZ, R16, R25, RZ, 0xc0, !PT ;  /* 0x0000001910ff7212 */ /* 0x004fc8000780c0ff */
[----:B------:R-:W-:-:S13]  /*0990*/  LOP3.LUT P0, RZ, R17, R22, RZ, 0xc0, P0 ;  /* 0x0000001611ff7212 */ /* 0x000fda000000c0ff */
[----:B------:R-:W-:Y:S02]  /*09a0*/  @P0 LOP3.LUT R16, R16, R25, RZ, 0x30, !PT ;  /* 0x0000001910100212 */ /* 0x000fe400078e30ff */
[----:B------:R-:W-:-:S05]  /*09b0*/  @P0 LOP3.LUT R17, R17, R22, RZ, 0x30, !PT ;  /* 0x0000001611110212 */ /* 0x000fca00078e30ff */
[----:B------:R0:W-:Y:S02]  /*09c0*/  @P0 STG.E.64 desc[UR4][R14.64], R16 ;  /* 0x000000100e000986 */ /* 0x0001e4000c101b04 */
.L_x_54:
[----:B------:R-:W-:Y:S05]  /*09d0*/  BSYNC.RECONVERGENT B0 ;  /* 0x0000000000007941 */ /* 0x000fea0003800200 */
.L_x_52:
        /* <DEDUP_REMOVED lines=15> */
.L_x_56:
[----:B------:R-:W-:-:S04]  /*0ad0*/  LOP3.LUT P0, RZ, R16, R27, RZ, 0xc0, !PT ;  /* 0x0000001b10ff7212 */ /* 0x000fc8000780c0ff */
[----:B------:R-:W-:-:S13]  /*0ae0*/  LOP3.LUT P0, RZ, R17, R22, RZ, 0xc0, P0 ;  /* 0x0000001611ff7212 */ /* 0x000fda000000c0ff */
[----:B01----:R-:W-:Y:S02]  /*0af0*/  @P0 LOP3.LUT R16, R16, R27, RZ, 0x30, !PT ;  /* 0x0000001b10100212 */ /* 0x003fe400078e30ff */
[----:B------:R-:W-:-:S05]  /*0b00*/  @P0 LOP3.LUT R17, R17, R22, RZ, 0x30, !PT ;  /* 0x0000001611110212 */ /* 0x000fca00078e30ff */
[----:B------:R0:W-:Y:S02]  /*0b10*/  @P0 STG.E.64 desc[UR4][R14.64], R16 ;  /* 0x000000100e000986 */ /* 0x0001e4000c101b04 */
.L_x_57:
[----:B------:R-:W-:Y:S05]  /*0b20*/  BSYNC.RECONVERGENT B0 ;  /* 0x0000000000007941 */ /* 0x000fea0003800200 */
.L_x_55:
        /* <DEDUP_REMOVED lines=15> */
.L_x_59:
[----:B------:R-:W-:-:S04]  /*0c20*/  LOP3.LUT P0, RZ, R16, R27, RZ, 0xc0, !PT ;  /* 0x0000001b10ff7212 */ /* 0x000fc8000780c0ff */
[----:B------:R-:W-:-:S13]  /*0c30*/  LOP3.LUT P0, RZ, R17, R22, RZ, 0xc0, P0 ;  /* 0x0000001611ff7212 */ /* 0x000fda000000c0ff */
[----:B012---:R-:W-:Y:S02]  /*0c40*/  @P0 LOP3.LUT R16, R16, R27, RZ, 0x30, !PT ;  /* 0x0000001b10100212 */ /* 0x007fe400078e30ff */
[----:B------:R-:W-:-:S05]  /*0c50*/  @P0 LOP3.LUT R17, R17, R22, RZ, 0x30, !PT ;  /* 0x0000001611110212 */ /* 0x000fca00078e30ff */
[----:B------:R4:W-:Y:S02]  /*0c60*/  @P0 STG.E.64 desc[UR4][R14.64], R16 ;  /* 0x000000100e000986 */ /* 0x0009e4000c101b04 */
.L_x_60:
[----:B------:R-:W-:Y:S05]  /*0c70*/  BSYNC.RECONVERGENT B0 ;  /* 0x0000000000007941 */ /* 0x000fea0003800200 */
.L_x_58:
[----:B------:R-:W5:Y:S01]  /*0c80*/  LDG.E.64 R24, desc[UR4][R12.64] ;  /* 0x000000040c187981 */ /* 0x000f62000c1e1b00 */
[CC--:B------:R-:W-:Y:S01]  /*0c90*/  SHF.L.U32 R27, R23.reuse, R20.reuse, RZ ;  /* 0x00000014171b7219 */ /* 0x0c0fe200000006ff */
[----:B------:R-:W-:Y:S01]  /*0ca0*/  BSSY.RECONVERGENT B0, `(.L_x_61) ;  /* 0x0000011000007945 */ /* 0x000fe20003800200 */
        /* <DEDUP_REMOVED lines=11> */
.L_x_62:
[----:B------:R-:W-:-:S04]  /*0d60*/  LOP3.LUT P0, RZ, R16, R27, RZ, 0xc0, !PT ;  /* 0x0000001b10ff7212 */ /* 0x000fc8000780c0ff */
[----:B------:R-:W-:-:S13]  /*0d70*/  LOP3.LUT P0, RZ, R17, R22, RZ, 0xc0, P0 ;  /* 0x0000001611ff7212 */ /* 0x000fda000000c0ff */
[----:B01234-:R-:W-:Y:S02]  /*0d80*/  @P0 LOP3.LUT R16, R16, R27, RZ, 0x30, !PT ;  /* 0x0000001b10100212 */ /* 0x01ffe400078e30ff */
[----:B------:R-:W-:-:S05]  /*0d90*/  @P0 LOP3.LUT R17, R17, R22, RZ, 0x30, !PT ;  /* 0x0000001611110212 */ /* 0x000fca00078e30ff */
[----:B------:R0:W-:Y:S02]  /*0da0*/  @P0 STG.E.64 desc[UR4][R14.64], R16 ;  /* 0x000000100e000986 */ /* 0x0001e4000c101b04 */
.L_x_63:
[----:B------:R-:W-:Y:S05]  /*0db0*/  BSYNC.RECONVERGENT B0 ;  /* 0x0000000000007941 */ /* 0x000fea0003800200 */
.L_x_61:
[----:B------:R-:W-:-:S05]  /*0dc0*/  VIADD R20, R20, 0x4 ;  /* 0x0000000414147836 */ /* 0x000fca0000000000 */
[----:B------:R-:W-:-:S13]  /*0dd0*/  ISETP.NE.AND P0, PT, R20, 0x43, PT ;  /* 0x000000431400780c */ /* 0x000fda0003f05270 */
[----:B------:R-:W-:Y:S05]  /*0de0*/  @P0 BRA `(.L_x_64) ;  /* 0xfffffff8009c0947 */ /* 0x000fea000383ffff */
.L_x_42:
[----:B------:R-:W-:Y:S05]  /*0df0*/  BSYNC.RECONVERGENT B1 ;  /* 0x0000000000017941 */ /* 0x000fea0003800200 */
.L_x_41:
[----:B------:R-:W5:Y:S01]  /*0e00*/  LDCU UR6, c[0x0][0x388] ;  /* 0x00007100ff0677ac */ /* 0x000f620008000800 */
[----:B------:R-:W-:-:S05]  /*0e10*/  VIADD R18, R18, 0x1 ;  /* 0x0000000112127836 */ /* 0x000fca0000000000 */
[----:B-----5:R-:W-:-:S13]  /*0e20*/  ISETP.NE.AND P0, PT, R18, UR6, PT ;  /* 0x0000000612007c0c */ /* 0x020fda000bf05270 */
[----:B------:R-:W-:Y:S05]  /*0e30*/  @P0 BRA `(.L_x_65) ;  /* 0xfffffff4004c0947 */ /* 0x000fea000383ffff */
[----:B------:R-:W-:Y:S05]  /*0e40*/  EXIT ;  /* 0x000000000000794d */ /* 0x000fea0003800000 */
.L_x_66:
        /* <DEDUP_REMOVED lines=11> */
.L_x_69:


//--------------------- .nv.shared.reserved.0     --------------------------
	.section	.nv.shared.reserved.0,"aw",@nobits
	.weak		__nv_reservedSMEM_offset_0_alias
	.size		__nv_reservedSMEM_offset_0_alias, 0, 64
	.other		__nv_reservedSMEM_offset_0_alias,@"STO_CUDA_RESERVED_SHARED STV_DEFAULT"
__nv_reservedSMEM_offset_0_alias:
	.zero		0
	.zero		64


//--------------------- .nv.constant0._Z17crossover_uniformPyiS_PiS0_i --------------------------
	.section	.nv.constant0._Z17crossover_uniformPyiS_PiS0_i,"a",@progbits
	.sectionflags	@""
	.align	4
.nv.constant0._Z17crossover_uniformPyiS_PiS0_i:
	.zero		940


//--------------------- .nv.constant0._Z16crossover_doublePyiS_PiS0_ii --------------------------
	.section	.nv.constant0._Z16crossover_doublePyiS_PiS0_ii,"a",@progbits
	.sectionflags	@""
	.align	4
.nv.constant0._Z16crossover_doublePyiS_PiS0_ii:
	.zero		944


//--------------------- .nv.constant0._Z16crossover_singlePyiS_Piii --------------------------
	.section	.nv.constant0._Z16crossover_singlePyiS_Piii,"a",@progbits
	.sectionflags	@""
	.align	4
.nv.constant0._Z16crossover_singlePyiS_Piii:
	.zero		936


//--------------------- SYMBOLS --------------------------

	.type		.nv.reservedSmem.offset0,@object
	.size		.nv.reservedSmem.offset0,0x4
